// auto-generated by cutlass_sweep.gemm — config: {"arch": "sm_90", "cluster_m": 1, "cluster_n": 1, "dtype": "e4m3", "dtype_b": "e4m3", "layout": "nt", "stages": 7, "tile_k": 64, "tile_m": 128, "tile_n": 256}
#include "cutlass/cutlass.h"
#include "cutlass/gemm/collective/collective_builder.hpp"
#include "cutlass/gemm/device/gemm_universal_adapter.h"
#include "cutlass/gemm/kernel/gemm_universal.hpp"
#include "cutlass/epilogue/collective/collective_builder.hpp"

using ElemA = cutlass::float_e4m3_t;
using ElemB = cutlass::float_e4m3_t;
using ElemCD = cutlass::float_e4m3_t;
using Acc  = float;
using TileShape    = cute::Shape<cute::_128, cute::_256, cute::_64>;
using ClusterShape = cute::Shape<cute::_1, cute::_1, cute::_1>;

using CollectiveEpilogue = typename cutlass::epilogue::collective::CollectiveBuilder<
    cutlass::arch::Sm90, cutlass::arch::OpClassTensorOp,
    TileShape, ClusterShape,
    cutlass::epilogue::collective::EpilogueTileAuto,
    Acc, Acc,
    ElemCD, cutlass::layout::RowMajor, 128 / cutlass::sizeof_bits<ElemCD>::value,
    ElemCD, cutlass::layout::RowMajor, 128 / cutlass::sizeof_bits<ElemCD>::value,
    cutlass::epilogue::collective::EpilogueScheduleAuto
  >::CollectiveOp;

using CollectiveMainloop = typename cutlass::gemm::collective::CollectiveBuilder<
    cutlass::arch::Sm90, cutlass::arch::OpClassTensorOp,
    ElemA, cutlass::layout::RowMajor, 128 / cutlass::sizeof_bits<ElemA>::value,
    ElemB, cutlass::layout::ColumnMajor, 128 / cutlass::sizeof_bits<ElemB>::value,
    Acc,
    TileShape, ClusterShape,
    cutlass::gemm::collective::StageCount<7>,
    cutlass::gemm::collective::KernelScheduleAuto
  >::CollectiveOp;

using GemmKernel = cutlass::gemm::kernel::GemmUniversal<
    cute::Shape<int,int,int,int>,
    CollectiveMainloop,
    CollectiveEpilogue
>;
using Gemm = cutlass::gemm::device::GemmUniversalAdapter<GemmKernel>;

// Force the device kernel symbol into the cubin without needing a host main.
auto* _anchor = &cutlass::device_kernel<GemmKernel>;


// ===== COMPILED SASS (sm_90a) =====

	.target	sm_90a

	.elftype	@"ET_EXEC"


//--------------------- .note.nv.tkinfo           --------------------------
	.section	.note.nv.tkinfo,"",@"SHT_NOTE"
	.sectionflags	@"SHF_NOTE_NV_TKINFO"
	.tkinfo
        /*0018*/ 	.word	0x00000002
        /*0030*/ 	.string	""
        /*0030*/ 	.string	"ptxas"
        /*0030*/ 	.string	"Cuda compilation tools, release 13.0, V13.0.88"
        /*0030*/ 	.string	"Build cuda_13.0.r13.0/compiler.36424714_0"
        /*0030*/ 	.string	"-arch sm_90a -m 64 "



//--------------------- .note.nv.cuinfo           --------------------------
	.section	.note.nv.cuinfo,"",@"SHT_NOTE"
	.sectionflags	@"SHF_NOTE_NV_CUINFO"
        /*0018*/ 	.short	0x0002
        /*001a*/ 	.short	0x005a
        /*001c*/ 	.short	0x0082
	.zero		2


//--------------------- .nv.info                  --------------------------
	.section	.nv.info,"",@"SHT_CUDA_INFO"
	.align	4


	//----- nvinfo : EIATTR_REGCOUNT
	.align		4
        /*0000*/ 	.byte	0x04, 0x2f
        /*0002*/ 	.short	(.L_12 - .L_11)
	.align		4
.L_11:
        /*0004*/ 	.word	index@(_ZN7cutlass13device_kernelINS_4gemm6kernel13GemmUniversalIN4cute5tupleIJiiiiEEENS1_10collective13CollectiveMmaINS1_37MainloopSm90TmaGmmaWarpSpecializedFP8ILi7ENS5_IJNS4_1CILi1EEESB_SB_EEENS1_35KernelTmaWarpSpecializedCooperativeEEENS5_IJNSA_ILi128EEENSA_ILi256EEENSA_ILi64EEEEEENS_12float_e4m3_tENS5_IJlSB_lEEESJ_SK_NS4_8TiledMMAINS4_8MMA_AtomIJNS4_4SM904GMMA31MMA_64x256x32_F32E4M3E4M3_SS_TNILNSO_7ScaleInE1ELSQ_1EEEEEENS4_6LayoutINS5_IJNSA_ILi2EEESB_SB_EEENS5_IJSB_NSA_ILi0EEESW_EEEEENS5_IJNS4_10UnderscoreESZ_SZ_EEEEENS4_13SM90_TMA_LOADENS4_14ComposedLayoutINS4_7SwizzleILi2ELi4ELi3EEENS4_18smem_ptr_flag_bitsILi8EEENST_INS5_IJNSA_ILi8EEESH_EEENS5_IJSH_SB_EEEEEEEvNS4_8identityES12_S1C_vS1D_EENS_8epilogue10collective6detail29Sm90TmaWarpSpecializedAdapterINS1G_15DefaultEpilogueISJ_SK_SK_NS1F_6thread17LinearCombinationISJ_Li1EffLNS1K_9ScaleType4KindE0ELNS_15FloatRoundStyleE2ESJ_EENS1_15EpilogueDefaultEEEEEvvEEEEvNT_6ParamsE)
        /*0008*/ 	.word	0x000000a8


	//----- nvinfo : EIATTR_FRAME_SIZE
	.align		4
.L_12:
        /*000c*/ 	.byte	0x04, 0x11
        /*000e*/ 	.short	(.L_14 - .L_13)
	.align		4
.L_13:
        /*0010*/ 	.word	index@(_ZN7cutlass13device_kernelINS_4gemm6kernel13GemmUniversalIN4cute5tupleIJiiiiEEENS1_10collective13CollectiveMmaINS1_37MainloopSm90TmaGmmaWarpSpecializedFP8ILi7ENS5_IJNS4_1CILi1EEESB_SB_EEENS1_35KernelTmaWarpSpecializedCooperativeEEENS5_IJNSA_ILi128EEENSA_ILi256EEENSA_ILi64EEEEEENS_12float_e4m3_tENS5_IJlSB_lEEESJ_SK_NS4_8TiledMMAINS4_8MMA_AtomIJNS4_4SM904GMMA31MMA_64x256x32_F32E4M3E4M3_SS_TNILNSO_7ScaleInE1ELSQ_1EEEEEENS4_6LayoutINS5_IJNSA_ILi2EEESB_SB_EEENS5_IJSB_NSA_ILi0EEESW_EEEEENS5_IJNS4_10UnderscoreESZ_SZ_EEEEENS4_13SM90_TMA_LOADENS4_14ComposedLayoutINS4_7SwizzleILi2ELi4ELi3EEENS4_18smem_ptr_flag_bitsILi8EEENST_INS5_IJNSA_ILi8EEESH_EEENS5_IJSH_SB_EEEEEEEvNS4_8identityES12_S1C_vS1D_EENS_8epilogue10collective6detail29Sm90TmaWarpSpecializedAdapterINS1G_15DefaultEpilogueISJ_SK_SK_NS1F_6thread17LinearCombinationISJ_Li1EffLNS1K_9ScaleType4KindE0ELNS_15FloatRoundStyleE2ESJ_EENS1_15EpilogueDefaultEEEEEvvEEEEvNT_6ParamsE)
        /*0014*/ 	.word	0x00000100


	//----- nvinfo : EIATTR_MIN_STACK_SIZE
	.align		4
.L_14:
        /*0018*/ 	.byte	0x04, 0x12
        /*001a*/ 	.short	(.L_16 - .L_15)
	.align		4
.L_15:
        /*001c*/ 	.word	index@(_ZN7cutlass13device_kernelINS_4gemm6kernel13GemmUniversalIN4cute5tupleIJiiiiEEENS1_10collective13CollectiveMmaINS1_37MainloopSm90TmaGmmaWarpSpecializedFP8ILi7ENS5_IJNS4_1CILi1EEESB_SB_EEENS1_35KernelTmaWarpSpecializedCooperativeEEENS5_IJNSA_ILi128EEENSA_ILi256EEENSA_ILi64EEEEEENS_12float_e4m3_tENS5_IJlSB_lEEESJ_SK_NS4_8TiledMMAINS4_8MMA_AtomIJNS4_4SM904GMMA31MMA_64x256x32_F32E4M3E4M3_SS_TNILNSO_7ScaleInE1ELSQ_1EEEEEENS4_6LayoutINS5_IJNSA_ILi2EEESB_SB_EEENS5_IJSB_NSA_ILi0EEESW_EEEEENS5_IJNS4_10UnderscoreESZ_SZ_EEEEENS4_13SM90_TMA_LOADENS4_14ComposedLayoutINS4_7SwizzleILi2ELi4ELi3EEENS4_18smem_ptr_flag_bitsILi8EEENST_INS5_IJNSA_ILi8EEESH_EEENS5_IJSH_SB_EEEEEEEvNS4_8identityES12_S1C_vS1D_EENS_8epilogue10collective6detail29Sm90TmaWarpSpecializedAdapterINS1G_15DefaultEpilogueISJ_SK_SK_NS1F_6thread17LinearCombinationISJ_Li1EffLNS1K_9ScaleType4KindE0ELNS_15FloatRoundStyleE2ESJ_EENS1_15EpilogueDefaultEEEEEvvEEEEvNT_6ParamsE)
        /*0020*/ 	.word	0x00000100
.L_16:


//--------------------- .nv.compat                --------------------------
	.section	.nv.compat,"",@"SHT_CUDA_COMPAT_INFO"
	.align	4
        /*0000*/ 	.byte	0x02, 0x09, 0x01, 0x00, 0x02, 0x02, 0x04, 0x00, 0x02, 0x05, 0x05, 0x00, 0x03, 0x07, 0x01, 0x01
        /*0010*/ 	.byte	0x02, 0x03, 0x01, 0x00, 0x02, 0x06, 0x01, 0x00, 0x04, 0x0b, 0x08, 0x00, 0x00, 0x00, 0x00, 0x00
        /*0020*/ 	.byte	0x00, 0x00, 0x00, 0x00


//--------------------- .nv.info._ZN7cutlass13device_kernelINS_4gemm6kernel13GemmUniversalIN4cute5tupleIJiiiiEEENS1_10collective13CollectiveMmaINS1_37MainloopSm90TmaGmmaWarpSpecializedFP8ILi7ENS5_IJNS4_1CILi1EEESB_SB_EEENS1_35KernelTmaWarpSpecializedCooperativeEEENS5_IJNSA_ILi128EEENSA_ILi256EEENSA_ILi64EEEEEENS_12float_e4m3_tENS5_IJlSB_lEEESJ_SK_NS4_8TiledMMAINS4_8MMA_AtomIJNS4_4SM904GMMA31MMA_64x256x32_F32E4M3E4M3_SS_TNILNSO_7ScaleInE1ELSQ_1EEEEEENS4_6LayoutINS5_IJNSA_ILi2EEESB_SB_EEENS5_IJSB_NSA_ILi0EEESW_EEEEENS5_IJNS4_10UnderscoreESZ_SZ_EEEEENS4_13SM90_TMA_LOADENS4_14ComposedLayoutINS4_7SwizzleILi2ELi4ELi3EEENS4_18smem_ptr_flag_bitsILi8EEENST_INS5_IJNSA_ILi8EEESH_EEENS5_IJSH_SB_EEEEEEEvNS4_8identityES12_S1C_vS1D_EENS_8epilogue10collective6detail29Sm90TmaWarpSpecializedAdapterINS1G_15DefaultEpilogueISJ_SK_SK_NS1F_6thread17LinearCombinationISJ_Li1EffLNS1K_9ScaleType4KindE0ELNS_15FloatRoundStyleE2ESJ_EENS1_15EpilogueDefaultEEEEEvvEEEEvNT_6ParamsE --------------------------
	.section	.nv.info._ZN7cutlass13device_kernelINS_4gemm6kernel13GemmUniversalIN4cute5tupleIJiiiiEEENS1_10collective13CollectiveMmaINS1_37MainloopSm90TmaGmmaWarpSpecializedFP8ILi7ENS5_IJNS4_1CILi1EEESB_SB_EEENS1_35KernelTmaWarpSpecializedCooperativeEEENS5_IJNSA_ILi128EEENSA_ILi256EEENSA_ILi64EEEEEENS_12float_e4m3_tENS5_IJlSB_lEEESJ_SK_NS4_8TiledMMAINS4_8MMA_AtomIJNS4_4SM904GMMA31MMA_64x256x32_F32E4M3E4M3_SS_TNILNSO_7ScaleInE1ELSQ_1EEEEEENS4_6LayoutINS5_IJNSA_ILi2EEESB_SB_EEENS5_IJSB_NSA_ILi0EEESW_EEEEENS5_IJNS4_10UnderscoreESZ_SZ_EEEEENS4_13SM90_TMA_LOADENS4_14ComposedLayoutINS4_7SwizzleILi2ELi4ELi3EEENS4_18smem_ptr_flag_bitsILi8EEENST_INS5_IJNSA_ILi8EEESH_EEENS5_IJSH_SB_EEEEEEEvNS4_8identityES12_S1C_vS1D_EENS_8epilogue10collective6detail29Sm90TmaWarpSpecializedAdapterINS1G_15DefaultEpilogueISJ_SK_SK_NS1F_6thread17LinearCombinationISJ_Li1EffLNS1K_9ScaleType4KindE0ELNS_15FloatRoundStyleE2ESJ_EENS1_15EpilogueDefaultEEEEEvvEEEEvNT_6ParamsE,"",@"SHT_CUDA_INFO"
	.sectionflags	@""
	.align	4


	//----- nvinfo : EIATTR_CUDA_API_VERSION
	.align		4
        /*0000*/ 	.byte	0x04, 0x37
        /*0002*/ 	.short	(.L_18 - .L_17)
.L_17:
        /*0004*/ 	.word	0x00000082


	//----- nvinfo : EIATTR_KPARAM_INFO
	.align		4
.L_18:
        /*0008*/ 	.byte	0x04, 0x17
        /*000a*/ 	.short	(.L_20 - .L_19)
.L_19:
        /*000c*/ 	.word	0x00000000
        /*0010*/ 	.short	0x0000
        /*0012*/ 	.short	0x0070
        /*0014*/ 	.byte	0x00, 0xf0, 0x01, 0x10


	//----- nvinfo : EIATTR_SPARSE_MMA_MASK
	.align		4
.L_20:
        /*0018*/ 	.byte	0x03, 0x50
        /*001a*/ 	.short	0x0000


	//----- nvinfo : EIATTR_MAXREG_COUNT
	.align		4
        /*001c*/ 	.byte	0x03, 0x1b
        /*001e*/ 	.short	0x00a8


	//----- nvinfo : EIATTR_NUM_BARRIERS
	.align		4
        /*0020*/ 	.byte	0x02, 0x4c
        /*0022*/ 	.byte	0x01
	.zero		1


	//----- nvinfo : EIATTR_ANNOTATIONS
	.align		4
        /*0024*/ 	.byte	0x04, 0x55
        /*0026*/ 	.short	(.L_22 - .L_21)


	//   ....[0]....
.L_21:
        /*0028*/ 	.word	0x00000001
        /*002c*/ 	.byte	0xf0, 0x05, 0x00, 0x00, 0x01, 0x00, 0x00, 0x00, 0x10, 0x06, 0x00, 0x00, 0x01, 0x00, 0x00, 0x00
        /* <DEDUP_REMOVED lines=193> */
        /*0c4c*/ 	.byte	0x80, 0x02, 0x01, 0x00


	//----- nvinfo : EIATTR_MERCURY_ISA_VERSION
	.align		4
.L_22:
        /*0c50*/ 	.byte	0x03, 0x5f
        /*0c52*/ 	.short	0x0101


	//----- nvinfo : EIATTR_INT_WARP_WIDE_INSTR_OFFSETS
	.align		4
        /*0c54*/ 	.byte	0x04, 0x31
        /*0c56*/ 	.short	(.L_24 - .L_23)


	//   ....[0]....
.L_23:
        /*0c58*/ 	.word	0x000004c0


	//   ....[1]....
        /*0c5c*/ 	.word	0x000004d0


	//   ....[2]....
        /*0c60*/ 	.word	0x00000600


	//----- nvinfo : EIATTR_COOP_GROUP_MASK_REGIDS
	.align		4
.L_24:
        /*0c64*/ 	.byte	0x04, 0x29
        /*0c66*/ 	.short	(.L_26 - .L_25)


	//   ....[0]....
.L_25:
        /*0c68*/ 	.word	0xffffffff


	//   ....[1]....
        /*0c6c*/ 	.word	0xffffffff


	//   ....[2]....
        /*0c70*/ 	.word	0xffffffff


	//   ....[3]....
        /*0c74*/ 	.word	0xffffffff


	//   ....[4]....
        /*0c78*/ 	.word	0xffffffff


	//----- nvinfo : EIATTR_COOP_GROUP_INSTR_OFFSETS
	.align		4
.L_26:
        /*0c7c*/ 	.byte	0x04, 0x28
        /*0c7e*/ 	.short	(.L_28 - .L_27)


	//   ....[0]....
.L_27:
        /*0c80*/ 	.word	0x00000070


	//   ....[1]....
        /*0c84*/ 	.word	0x00000080


	//   ....[2]....
        /*0c88*/ 	.word	0x000001a0


	//   ....[3]....
        /*0c8c*/ 	.word	0x00000410


	//   ....[4]....
        /*0c90*/ 	.word	0x00001350


	//----- nvinfo : EIATTR_REG_RECONFIG
	.align		4
.L_28:
        /*0c94*/ 	.byte	0x01, 0x54
	.zero		2


	//----- nvinfo : EIATTR_MBARRIER_INSTR_OFFSETS
	.align		4
        /*0c98*/ 	.byte	0x04, 0x39
        /*0c9a*/ 	.short	(.L_30 - .L_29)


	//   ....[0]....
.L_29:
        /*0c9c*/ 	.word	0x00000320
        /*0ca0*/ 	.word	0x000000ff
        /*0ca4*/ 	.word	0x00000000
        /*0ca8*/ 	.short	0x0100
        /*0caa*/ 	.byte	0x09
	.zero		1


	//   ....[1]....
        /*0cac*/ 	.word	0x00000330
        /*0cb0*/ 	.word	0x000000ff
        /*0cb4*/ 	.word	0x00000038
        /*0cb8*/ 	.short	0x0100
        /*0cba*/ 	.byte	0x09
	.zero		1


	//   ....[2]....
        /*0cbc*/ 	.word	0x00000340
        /*0cc0*/ 	.word	0x000000ff
        /*0cc4*/ 	.word	0x00000008
        /*0cc8*/ 	.short	0x0100
        /*0cca*/ 	.byte	0x09
	.zero		1


	//   ....[3]....
        /*0ccc*/ 	.word	0x00000350
        /*0cd0*/ 	.word	0x000000ff
        /*0cd4*/ 	.word	0x00000040
        /*0cd8*/ 	.short	0x0100
        /*0cda*/ 	.byte	0x09
	.zero		1


	//   ....[4]....
        /*0cdc*/ 	.word	0x00000360
        /*0ce0*/ 	.word	0x000000ff
        /*0ce4*/ 	.word	0x00000010
        /*0ce8*/ 	.short	0x0100
        /*0cea*/ 	.byte	0x09
	.zero		1


	//   ....[5]....
        /*0cec*/ 	.word	0x00000370
        /*0cf0*/ 	.word	0x000000ff
        /*0cf4*/ 	.word	0x00000048
        /*0cf8*/ 	.short	0x0100
        /*0cfa*/ 	.byte	0x09
	.zero		1


	//   ....[6]....
        /*0cfc*/ 	.word	0x00000380
        /*0d00*/ 	.word	0x000000ff
        /*0d04*/ 	.word	0x00000018
        /*0d08*/ 	.short	0x0100
        /*0d0a*/ 	.byte	0x09
	.zero		1


	//   ....[7]....
        /*0d0c*/ 	.word	0x00000390
        /*0d10*/ 	.word	0x000000ff
        /*0d14*/ 	.word	0x00000050
        /*0d18*/ 	.short	0x0100
        /*0d1a*/ 	.byte	0x09
	.zero		1


	//   ....[8]....
        /*0d1c*/ 	.word	0x000003a0
        /*0d20*/ 	.word	0x000000ff
        /*0d24*/ 	.word	0x00000020
        /*0d28*/ 	.short	0x0100
        /*0d2a*/ 	.byte	0x09
	.zero		1


	//   ....[9]....
        /*0d2c*/ 	.word	0x000003b0
        /*0d30*/ 	.word	0x000000ff
        /*0d34*/ 	.word	0x00000058
        /*0d38*/ 	.short	0x0100
        /*0d3a*/ 	.byte	0x09
	.zero		1


	//   ....[10]....
        /*0d3c*/ 	.word	0x000003c0
        /*0d40*/ 	.word	0x000000ff
        /*0d44*/ 	.word	0x00000028
        /*0d48*/ 	.short	0x0100
        /*0d4a*/ 	.byte	0x09
	.zero		1


	//   ....[11]....
        /*0d4c*/ 	.word	0x000003d0
        /*0d50*/ 	.word	0x000000ff
        /*0d54*/ 	.word	0x00000060
        /*0d58*/ 	.short	0x0100
        /*0d5a*/ 	.byte	0x09
	.zero		1


	//   ....[12]....
        /*0d5c*/ 	.word	0x000003e0
        /*0d60*/ 	.word	0x000000ff
        /*0d64*/ 	.word	0x00000030
        /*0d68*/ 	.short	0x0100
        /*0d6a*/ 	.byte	0x09
	.zero		1


	//   ....[13]....
        /*0d6c*/ 	.word	0x000003f0
        /*0d70*/ 	.word	0x000000ff
        /*0d74*/ 	.word	0x00000068
        /*0d78*/ 	.short	0x0100
        /*0d7a*/ 	.byte	0x09
	.zero		1


	//   ....[14]....
        /*0d7c*/ 	.word	0x00000630
        /*0d80*/ 	.word	0x000000ff
        /*0d84*/ 	.word	0x00000080
        /*0d88*/ 	.short	0x0100
        /*0d8a*/ 	.byte	0x06
	.zero		1


	//   ....[15]....
        /*0d8c*/ 	.word	0x00000640
        /*0d90*/ 	.word	0x000000ff
        /*0d94*/ 	.word	0x00000088
        /*0d98*/ 	.short	0x0100
        /*0d9a*/ 	.byte	0x06
	.zero		1


	//   ....[16]....
        /*0d9c*/ 	.word	0x00001b60
        /*0da0*/ 	.word	0x000000ff
        /*0da4*/ 	.word	0x00000000
        /*0da8*/ 	.short	0x010a
        /*0daa*/ 	.byte	0x06
	.zero		1


	//   ....[17]....
        /*0dac*/ 	.word	0x00001ba0
        /*0db0*/ 	.word	0x000000ff
        /*0db4*/ 	.word	0x00000000
        /*0db8*/ 	.short	0x010a
        /*0dba*/ 	.byte	0x06
	.zero		1


	//   ....[18]....
        /*0dbc*/ 	.word	0x00002db0
        /*0dc0*/ 	.word	0x000000ff
        /*0dc4*/ 	.word	0x00000000
        /*0dc8*/ 	.short	0x010a
        /*0dca*/ 	.byte	0x09
	.zero		1


	//   ....[19]....
        /*0dcc*/ 	.word	0x00002df0
        /*0dd0*/ 	.word	0x000000ff
        /*0dd4*/ 	.word	0x00000000
        /*0dd8*/ 	.short	0x010a
        /*0dda*/ 	.byte	0x09
	.zero		1


	//   ....[20]....
        /*0ddc*/ 	.word	0x00003e10
        /*0de0*/ 	.word	0x000000ff
        /*0de4*/ 	.word	0x00000000
        /*0de8*/ 	.short	0x0101
        /*0dea*/ 	.byte	0x08
	.zero		1


	//   ....[21]....
        /*0dec*/ 	.word	0x00005000
        /*0df0*/ 	.word	0x000000ff
        /*0df4*/ 	.word	0x00000000
        /*0df8*/ 	.short	0x0101
        /*0dfa*/ 	.byte	0x06
	.zero		1


	//   ....[22]....
        /*0dfc*/ 	.word	0x0000f2d0
        /*0e00*/ 	.word	0x0000000d
        /*0e04*/ 	.word	0x00000038
        /*0e08*/ 	.short	0x010a
        /*0e0a*/ 	.byte	0x3f
	.zero		1


	//   ....[23]....
        /*0e0c*/ 	.word	0x0000f6f0
        /*0e10*/ 	.word	0x00000004
        /*0e14*/ 	.word	0x00000088
        /*0e18*/ 	.short	0x0101
        /*0e1a*/ 	.byte	0x3f
	.zero		1


	//   ....[24]....
        /*0e1c*/ 	.word	0x0000fe20
        /*0e20*/ 	.word	0x00000007
        /*0e24*/ 	.word	0x00000000
        /*0e28*/ 	.short	0x010a
        /*0e2a*/ 	.byte	0x3f
	.zero		1


	//   ....[25]....
        /*0e2c*/ 	.word	0x0000fea0
        /*0e30*/ 	.word	0x00000009
        /*0e34*/ 	.word	0x00000000
        /*0e38*/ 	.short	0x010a
        /*0e3a*/ 	.byte	0x3f
	.zero		1


	//   ....[26]....
        /*0e3c*/ 	.word	0x0000ff30
        /*0e40*/ 	.word	0x00000006
        /*0e44*/ 	.word	0x00000000
        /*0e48*/ 	.short	0x010a
        /*0e4a*/ 	.byte	0x3f
	.zero		1


	//   ....[27]....
        /*0e4c*/ 	.word	0x0000ffc0
        /*0e50*/ 	.word	0x00000009
        /*0e54*/ 	.word	0x00000000
        /*0e58*/ 	.short	0x010a
        /*0e5a*/ 	.byte	0x3f
	.zero		1


	//   ....[28]....
        /*0e5c*/ 	.word	0x00010050
        /*0e60*/ 	.word	0x00000006
        /*0e64*/ 	.word	0x00000000
        /*0e68*/ 	.short	0x010a
        /*0e6a*/ 	.byte	0x3f
	.zero		1


	//   ....[29]....
        /*0e6c*/ 	.word	0x000100e0
        /*0e70*/ 	.word	0x00000009
        /*0e74*/ 	.word	0x00000000
        /*0e78*/ 	.short	0x010a
        /*0e7a*/ 	.byte	0x3f
	.zero		1


	//   ....[30]....
        /*0e7c*/ 	.word	0x00010170
        /*0e80*/ 	.word	0x00000003
        /*0e84*/ 	.word	0x00000000
        /*0e88*/ 	.short	0x010a
        /*0e8a*/ 	.byte	0x3f
	.zero		1


	//   ....[31]....
        /*0e8c*/ 	.word	0x000101e0
        /*0e90*/ 	.word	0x00000003
        /*0e94*/ 	.word	0x00000000
        /*0e98*/ 	.short	0x010a
        /*0e9a*/ 	.byte	0x3f
	.zero		1


	//   ....[32]....
        /*0e9c*/ 	.word	0x00010250
        /*0ea0*/ 	.word	0x00000000
        /*0ea4*/ 	.word	0x00000000
        /*0ea8*/ 	.short	0x010a
        /*0eaa*/ 	.byte	0x3f
	.zero		1


	//   ....[33]....
        /*0eac*/ 	.word	0x00010330
        /*0eb0*/ 	.word	0x0000000d
        /*0eb4*/ 	.word	0x00000038
        /*0eb8*/ 	.short	0x010a
        /*0eba*/ 	.byte	0x3f
	.zero		1


	//   ....[34]....
        /*0ebc*/ 	.word	0x00010410
        /*0ec0*/ 	.word	0x00000007
        /*0ec4*/ 	.word	0x00000000
        /*0ec8*/ 	.short	0x010a
        /*0eca*/ 	.byte	0x3f
	.zero		1


	//   ....[35]....
        /*0ecc*/ 	.word	0x00010460
        /*0ed0*/ 	.word	0x00000009
        /*0ed4*/ 	.word	0x00000000
        /*0ed8*/ 	.short	0x010a
        /*0eda*/ 	.byte	0x3f
	.zero		1


	//   ....[36]....
        /*0edc*/ 	.word	0x000104b0
        /*0ee0*/ 	.word	0x00000006
        /*0ee4*/ 	.word	0x00000000
        /*0ee8*/ 	.short	0x010a
        /*0eea*/ 	.byte	0x3f
	.zero		1


	//   ....[37]....
        /*0eec*/ 	.word	0x00010500
        /*0ef0*/ 	.word	0x00000009
        /*0ef4*/ 	.word	0x00000000
        /*0ef8*/ 	.short	0x010a
        /*0efa*/ 	.byte	0x3f
	.zero		1


	//   ....[38]....
        /*0efc*/ 	.word	0x00010550
        /*0f00*/ 	.word	0x00000006
        /*0f04*/ 	.word	0x00000000
        /*0f08*/ 	.short	0x010a
        /*0f0a*/ 	.byte	0x3f
	.zero		1


	//   ....[39]....
        /*0f0c*/ 	.word	0x000105a0
        /*0f10*/ 	.word	0x00000009
        /*0f14*/ 	.word	0x00000000
        /*0f18*/ 	.short	0x010a
        /*0f1a*/ 	.byte	0x3f
	.zero		1


	//----- nvinfo : EIATTR_NUM_MBARRIERS
	.align		4
.L_30:
        /*0f1c*/ 	.byte	0x03, 0x38
        /*0f1e*/ 	.short	0x0010


	//----- nvinfo : EIATTR_EXIT_INSTR_OFFSETS
	.align		4
        /*0f20*/ 	.byte	0x04, 0x1c
        /*0f22*/ 	.short	(.L_32 - .L_31)


	//   ....[0]....
.L_31:
        /*0f24*/ 	.word	0x000006a0


	//   ....[1]....
        /*0f28*/ 	.word	0x00000ff0


	//   ....[2]....
        /*0f2c*/ 	.word	0x0000e910


	//   ....[3]....
        /*0f30*/ 	.word	0x0000ef60


	//   ....[4]....
        /*0f34*/ 	.word	0x000101c0


	//----- nvinfo : EIATTR_MAX_THREADS
	.align		4
.L_32:
        /*0f38*/ 	.byte	0x04, 0x05
        /*0f3a*/ 	.short	(.L_34 - .L_33)
.L_33:
        /*0f3c*/ 	.word	0x00000180
        /*0f40*/ 	.word	0x00000001
        /*0f44*/ 	.word	0x00000001


	//----- nvinfo : EIATTR_CRS_STACK_SIZE
	.align		4
.L_34:
        /*0f48*/ 	.byte	0x04, 0x1e
        /*0f4a*/ 	.short	(.L_36 - .L_35)
.L_35:
        /*0f4c*/ 	.word	0x00000000


	//----- nvinfo : EIATTR_CBANK_PARAM_SIZE
	.align		4
.L_36:
        /*0f50*/ 	.byte	0x03, 0x19
        /*0f52*/ 	.short	0x0470


	//----- nvinfo : EIATTR_PARAM_CBANK
	.align		4
        /*0f54*/ 	.byte	0x04, 0x0a
        /*0f56*/ 	.short	(.L_38 - .L_37)
	.align		4
.L_37:
        /*0f58*/ 	.word	index@(.nv.constant0._ZN7cutlass13device_kernelINS_4gemm6kernel13GemmUniversalIN4cute5tupleIJiiiiEEENS1_10collective13CollectiveMmaINS1_37MainloopSm90TmaGmmaWarpSpecializedFP8ILi7ENS5_IJNS4_1CILi1EEESB_SB_EEENS1_35KernelTmaWarpSpecializedCooperativeEEENS5_IJNSA_ILi128EEENSA_ILi256EEENSA_ILi64EEEEEENS_12float_e4m3_tENS5_IJlSB_lEEESJ_SK_NS4_8TiledMMAINS4_8MMA_AtomIJNS4_4SM904GMMA31MMA_64x256x32_F32E4M3E4M3_SS_TNILNSO_7ScaleInE1ELSQ_1EEEEEENS4_6LayoutINS5_IJNSA_ILi2EEESB_SB_EEENS5_IJSB_NSA_ILi0EEESW_EEEEENS5_IJNS4_10UnderscoreESZ_SZ_EEEEENS4_13SM90_TMA_LOADENS4_14ComposedLayoutINS4_7SwizzleILi2ELi4ELi3EEENS4_18smem_ptr_flag_bitsILi8EEENST_INS5_IJNSA_ILi8EEESH_EEENS5_IJSH_SB_EEEEEEEvNS4_8identityES12_S1C_vS1D_EENS_8epilogue10collective6detail29Sm90TmaWarpSpecializedAdapterINS1G_15DefaultEpilogueISJ_SK_SK_NS1F_6thread17LinearCombinationISJ_Li1EffLNS1K_9ScaleType4KindE0ELNS_15FloatRoundStyleE2ESJ_EENS1_15EpilogueDefaultEEEEEvvEEEEvNT_6ParamsE)
        /*0f5c*/ 	.short	0x0210
        /*0f5e*/ 	.short	0x0470


	//----- nvinfo : EIATTR_SW_WAR
	.align		4
.L_38:
        /*0f60*/ 	.byte	0x04, 0x36
        /*0f62*/ 	.short	(.L_40 - .L_39)
.L_39:
        /*0f64*/ 	.word	0x00000008
.L_40:


//--------------------- .nv.callgraph             --------------------------
	.section	.nv.callgraph,"",@"SHT_CUDA_CALLGRAPH"
	.align	4
	.sectionentsize	8
	.align		4
        /*0000*/ 	.word	0x00000000
	.align		4
        /*0004*/ 	.word	0xffffffff
	.align		4
        /*0008*/ 	.word	0x00000000
	.align		4
        /*000c*/ 	.word	0xfffffffe
	.align		4
        /*0010*/ 	.word	0x00000000
	.align		4
        /*0014*/ 	.word	0xfffffffd
	.align		4
        /*0018*/ 	.word	0x00000000
	.align		4
        /*001c*/ 	.word	0xfffffffc


//--------------------- .nv.constant4             --------------------------
	.section	.nv.constant4,"a",@progbits
	.align	8
	.align		8
.nv.constant4:
        /*0000*/ 	.dword	_ZN40_INTERNAL_bddaffc1_4_k_cu_b1d9993b_280424cuda3std3__45__cpo5beginE
	.align		8
        /*0008*/ 	.dword	_ZN40_INTERNAL_bddaffc1_4_k_cu_b1d9993b_280424cuda3std3__45__cpo3endE
	.align		8
        /*0010*/ 	.dword	_ZN40_INTERNAL_bddaffc1_4_k_cu_b1d9993b_280424cuda3std3__45__cpo6cbeginE
	.align		8
        /*0018*/ 	.dword	_ZN40_INTERNAL_bddaffc1_4_k_cu_b1d9993b_280424cuda3std3__45__cpo4cendE
	.align		8
        /*0020*/ 	.dword	_ZN40_INTERNAL_bddaffc1_4_k_cu_b1d9993b_280424cuda3std3__442_GLOBAL__N__bddaffc1_4_k_cu_b1d9993b_280426ignoreE
	.align		8
        /*0028*/ 	.dword	_ZN40_INTERNAL_bddaffc1_4_k_cu_b1d9993b_280424cuda3std3__419piecewise_constructE
	.align		8
        /*0030*/ 	.dword	_ZN40_INTERNAL_bddaffc1_4_k_cu_b1d9993b_280424cuda3std3__48in_placeE
	.align		8
        /*0038*/ 	.dword	_ZN40_INTERNAL_bddaffc1_4_k_cu_b1d9993b_280424cuda3std6ranges3__45__cpo4swapE
	.align		8
        /*0040*/ 	.dword	_ZN40_INTERNAL_bddaffc1_4_k_cu_b1d9993b_280424cuda3std6ranges3__45__cpo9iter_moveE
	.align		8
        /*0048*/ 	.dword	_ZN40_INTERNAL_bddaffc1_4_k_cu_b1d9993b_280424cute7productE
	.align		8
        /*0050*/ 	.dword	_ZN40_INTERNAL_bddaffc1_4_k_cu_b1d9993b_280424cute1_E


//--------------------- .text._ZN7cutlass13device_kernelINS_4gemm6kernel13GemmUniversalIN4cute5tupleIJiiiiEEENS1_10collective13CollectiveMmaINS1_37MainloopSm90TmaGmmaWarpSpecializedFP8ILi7ENS5_IJNS4_1CILi1EEESB_SB_EEENS1_35KernelTmaWarpSpecializedCooperativeEEENS5_IJNSA_ILi128EEENSA_ILi256EEENSA_ILi64EEEEEENS_12float_e4m3_tENS5_IJlSB_lEEESJ_SK_NS4_8TiledMMAINS4_8MMA_AtomIJNS4_4SM904GMMA31MMA_64x256x32_F32E4M3E4M3_SS_TNILNSO_7ScaleInE1ELSQ_1EEEEEENS4_6LayoutINS5_IJNSA_ILi2EEESB_SB_EEENS5_IJSB_NSA_ILi0EEESW_EEEEENS5_IJNS4_10UnderscoreESZ_SZ_EEEEENS4_13SM90_TMA_LOADENS4_14ComposedLayoutINS4_7SwizzleILi2ELi4ELi3EEENS4_18smem_ptr_flag_bitsILi8EEENST_INS5_IJNSA_ILi8EEESH_EEENS5_IJSH_SB_EEEEEEEvNS4_8identityES12_S1C_vS1D_EENS_8epilogue10collective6detail29Sm90TmaWarpSpecializedAdapterINS1G_15DefaultEpilogueISJ_SK_SK_NS1F_6thread17LinearCombinationISJ_Li1EffLNS1K_9ScaleType4KindE0ELNS_15FloatRoundStyleE2ESJ_EENS1_15EpilogueDefaultEEEEEvvEEEEvNT_6ParamsE --------------------------
	.section	.text._ZN7cutlass13device_kernelINS_4gemm6kernel13GemmUniversalIN4cute5tupleIJiiiiEEENS1_10collective13CollectiveMmaINS1_37MainloopSm90TmaGmmaWarpSpecializedFP8ILi7ENS5_IJNS4_1CILi1EEESB_SB_EEENS1_35KernelTmaWarpSpecializedCooperativeEEENS5_IJNSA_ILi128EEENSA_ILi256EEENSA_ILi64EEEEEENS_12float_e4m3_tENS5_IJlSB_lEEESJ_SK_NS4_8TiledMMAINS4_8MMA_AtomIJNS4_4SM904GMMA31MMA_64x256x32_F32E4M3E4M3_SS_TNILNSO_7ScaleInE1ELSQ_1EEEEEENS4_6LayoutINS5_IJNSA_ILi2EEESB_SB_EEENS5_IJSB_NSA_ILi0EEESW_EEEEENS5_IJNS4_10UnderscoreESZ_SZ_EEEEENS4_13SM90_TMA_LOADENS4_14ComposedLayoutINS4_7SwizzleILi2ELi4ELi3EEENS4_18smem_ptr_flag_bitsILi8EEENST_INS5_IJNSA_ILi8EEESH_EEENS5_IJSH_SB_EEEEEEEvNS4_8identityES12_S1C_vS1D_EENS_8epilogue10collective6detail29Sm90TmaWarpSpecializedAdapterINS1G_15DefaultEpilogueISJ_SK_SK_NS1F_6thread17LinearCombinationISJ_Li1EffLNS1K_9ScaleType4KindE0ELNS_15FloatRoundStyleE2ESJ_EENS1_15EpilogueDefaultEEEEEvvEEEEvNT_6ParamsE,"ax",@progbits
	.align	128
.text._ZN7cutlass13device_kernelINS_4gemm6kernel13GemmUniversalIN4cute5tupleIJiiiiEEENS1_10collective13CollectiveMmaINS1_37MainloopSm90TmaGmmaWarpSpecializedFP8ILi7ENS5_IJNS4_1CILi1EEESB_SB_EEENS1_35KernelTmaWarpSpecializedCooperativeEEENS5_IJNSA_ILi128EEENSA_ILi256EEENSA_ILi64EEEEEENS_12float_e4m3_tENS5_IJlSB_lEEESJ_SK_NS4_8TiledMMAINS4_8MMA_AtomIJNS4_4SM904GMMA31MMA_64x256x32_F32E4M3E4M3_SS_TNILNSO_7ScaleInE1ELSQ_1EEEEEENS4_6LayoutINS5_IJNSA_ILi2EEESB_SB_EEENS5_IJSB_NSA_ILi0EEESW_EEEEENS5_IJNS4_10UnderscoreESZ_SZ_EEEEENS4_13SM90_TMA_LOADENS4_14ComposedLayoutINS4_7SwizzleILi2ELi4ELi3EEENS4_18smem_ptr_flag_bitsILi8EEENST_INS5_IJNSA_ILi8EEESH_EEENS5_IJSH_SB_EEEEEEEvNS4_8identityES12_S1C_vS1D_EENS_8epilogue10collective6detail29Sm90TmaWarpSpecializedAdapterINS1G_15DefaultEpilogueISJ_SK_SK_NS1F_6thread17LinearCombinationISJ_Li1EffLNS1K_9ScaleType4KindE0ELNS_15FloatRoundStyleE2ESJ_EENS1_15EpilogueDefaultEEEEEvvEEEEvNT_6ParamsE:
        .type           _ZN7cutlass13device_kernelINS_4gemm6kernel13GemmUniversalIN4cute5tupleIJiiiiEEENS1_10collective13CollectiveMmaINS1_37MainloopSm90TmaGmmaWarpSpecializedFP8ILi7ENS5_IJNS4_1CILi1EEESB_SB_EEENS1_35KernelTmaWarpSpecializedCooperativeEEENS5_IJNSA_ILi128EEENSA_ILi256EEENSA_ILi64EEEEEENS_12float_e4m3_tENS5_IJlSB_lEEESJ_SK_NS4_8TiledMMAINS4_8MMA_AtomIJNS4_4SM904GMMA31MMA_64x256x32_F32E4M3E4M3_SS_TNILNSO_7ScaleInE1ELSQ_1EEEEEENS4_6LayoutINS5_IJNSA_ILi2EEESB_SB_EEENS5_IJSB_NSA_ILi0EEESW_EEEEENS5_IJNS4_10UnderscoreESZ_SZ_EEEEENS4_13SM90_TMA_LOADENS4_14ComposedLayoutINS4_7SwizzleILi2ELi4ELi3EEENS4_18smem_ptr_flag_bitsILi8EEENST_INS5_IJNSA_ILi8EEESH_EEENS5_IJSH_SB_EEEEEEEvNS4_8identityES12_S1C_vS1D_EENS_8epilogue10collective6detail29Sm90TmaWarpSpecializedAdapterINS1G_15DefaultEpilogueISJ_SK_SK_NS1F_6thread17LinearCombinationISJ_Li1EffLNS1K_9ScaleType4KindE0ELNS_15FloatRoundStyleE2ESJ_EENS1_15EpilogueDefaultEEEEEvvEEEEvNT_6ParamsE,@function
        .size           _ZN7cutlass13device_kernelINS_4gemm6kernel13GemmUniversalIN4cute5tupleIJiiiiEEENS1_10collective13CollectiveMmaINS1_37MainloopSm90TmaGmmaWarpSpecializedFP8ILi7ENS5_IJNS4_1CILi1EEESB_SB_EEENS1_35KernelTmaWarpSpecializedCooperativeEEENS5_IJNSA_ILi128EEENSA_ILi256EEENSA_ILi64EEEEEENS_12float_e4m3_tENS5_IJlSB_lEEESJ_SK_NS4_8TiledMMAINS4_8MMA_AtomIJNS4_4SM904GMMA31MMA_64x256x32_F32E4M3E4M3_SS_TNILNSO_7ScaleInE1ELSQ_1EEEEEENS4_6LayoutINS5_IJNSA_ILi2EEESB_SB_EEENS5_IJSB_NSA_ILi0EEESW_EEEEENS5_IJNS4_10UnderscoreESZ_SZ_EEEEENS4_13SM90_TMA_LOADENS4_14ComposedLayoutINS4_7SwizzleILi2ELi4ELi3EEENS4_18smem_ptr_flag_bitsILi8EEENST_INS5_IJNSA_ILi8EEESH_EEENS5_IJSH_SB_EEEEEEEvNS4_8identityES12_S1C_vS1D_EENS_8epilogue10collective6detail29Sm90TmaWarpSpecializedAdapterINS1G_15DefaultEpilogueISJ_SK_SK_NS1F_6thread17LinearCombinationISJ_Li1EffLNS1K_9ScaleType4KindE0ELNS_15FloatRoundStyleE2ESJ_EENS1_15EpilogueDefaultEEEEEvvEEEEvNT_6ParamsE,(.L_x_335 - _ZN7cutlass13device_kernelINS_4gemm6kernel13GemmUniversalIN4cute5tupleIJiiiiEEENS1_10collective13CollectiveMmaINS1_37MainloopSm90TmaGmmaWarpSpecializedFP8ILi7ENS5_IJNS4_1CILi1EEESB_SB_EEENS1_35KernelTmaWarpSpecializedCooperativeEEENS5_IJNSA_ILi128EEENSA_ILi256EEENSA_ILi64EEEEEENS_12float_e4m3_tENS5_IJlSB_lEEESJ_SK_NS4_8TiledMMAINS4_8MMA_AtomIJNS4_4SM904GMMA31MMA_64x256x32_F32E4M3E4M3_SS_TNILNSO_7ScaleInE1ELSQ_1EEEEEENS4_6LayoutINS5_IJNSA_ILi2EEESB_SB_EEENS5_IJSB_NSA_ILi0EEESW_EEEEENS5_IJNS4_10UnderscoreESZ_SZ_EEEEENS4_13SM90_TMA_LOADENS4_14ComposedLayoutINS4_7SwizzleILi2ELi4ELi3EEENS4_18smem_ptr_flag_bitsILi8EEENST_INS5_IJNSA_ILi8EEESH_EEENS5_IJSH_SB_EEEEEEEvNS4_8identityES12_S1C_vS1D_EENS_8epilogue10collective6detail29Sm90TmaWarpSpecializedAdapterINS1G_15DefaultEpilogueISJ_SK_SK_NS1F_6thread17LinearCombinationISJ_Li1EffLNS1K_9ScaleType4KindE0ELNS_15FloatRoundStyleE2ESJ_EENS1_15EpilogueDefaultEEEEEvvEEEEvNT_6ParamsE)
        .other          _ZN7cutlass13device_kernelINS_4gemm6kernel13GemmUniversalIN4cute5tupleIJiiiiEEENS1_10collective13CollectiveMmaINS1_37MainloopSm90TmaGmmaWarpSpecializedFP8ILi7ENS5_IJNS4_1CILi1EEESB_SB_EEENS1_35KernelTmaWarpSpecializedCooperativeEEENS5_IJNSA_ILi128EEENSA_ILi256EEENSA_ILi64EEEEEENS_12float_e4m3_tENS5_IJlSB_lEEESJ_SK_NS4_8TiledMMAINS4_8MMA_AtomIJNS4_4SM904GMMA31MMA_64x256x32_F32E4M3E4M3_SS_TNILNSO_7ScaleInE1ELSQ_1EEEEEENS4_6LayoutINS5_IJNSA_ILi2EEESB_SB_EEENS5_IJSB_NSA_ILi0EEESW_EEEEENS5_IJNS4_10UnderscoreESZ_SZ_EEEEENS4_13SM90_TMA_LOADENS4_14ComposedLayoutINS4_7SwizzleILi2ELi4ELi3EEENS4_18smem_ptr_flag_bitsILi8EEENST_INS5_IJNSA_ILi8EEESH_EEENS5_IJSH_SB_EEEEEEEvNS4_8identityES12_S1C_vS1D_EENS_8epilogue10collective6detail29Sm90TmaWarpSpecializedAdapterINS1G_15DefaultEpilogueISJ_SK_SK_NS1F_6thread17LinearCombinationISJ_Li1EffLNS1K_9ScaleType4KindE0ELNS_15FloatRoundStyleE2ESJ_EENS1_15EpilogueDefaultEEEEEvvEEEEvNT_6ParamsE,@"STO_CUDA_ENTRY STV_DEFAULT"
_ZN7cutlass13device_kernelINS_4gemm6kernel13GemmUniversalIN4cute5tupleIJiiiiEEENS1_10collective13CollectiveMmaINS1_37MainloopSm90TmaGmmaWarpSpecializedFP8ILi7ENS5_IJNS4_1CILi1EEESB_SB_EEENS1_35KernelTmaWarpSpecializedCooperativeEEENS5_IJNSA_ILi128EEENSA_ILi256EEENSA_ILi64EEEEEENS_12float_e4m3_tENS5_IJlSB_lEEESJ_SK_NS4_8TiledMMAINS4_8MMA_AtomIJNS4_4SM904GMMA31MMA_64x256x32_F32E4M3E4M3_SS_TNILNSO_7ScaleInE1ELSQ_1EEEEEENS4_6LayoutINS5_IJNSA_ILi2EEESB_SB_EEENS5_IJSB_NSA_ILi0EEESW_EEEEENS5_IJNS4_10UnderscoreESZ_SZ_EEEEENS4_13SM90_TMA_LOADENS4_14ComposedLayoutINS4_7SwizzleILi2ELi4ELi3EEENS4_18smem_ptr_flag_bitsILi8EEENST_INS5_IJNSA_ILi8EEESH_EEENS5_IJSH_SB_EEEEEEEvNS4_8identityES12_S1C_vS1D_EENS_8epilogue10collective6detail29Sm90TmaWarpSpecializedAdapterINS1G_15DefaultEpilogueISJ_SK_SK_NS1F_6thread17LinearCombinationISJ_Li1EffLNS1K_9ScaleType4KindE0ELNS_15FloatRoundStyleE2ESJ_EENS1_15EpilogueDefaultEEEEEvvEEEEvNT_6ParamsE:
[----:B------:R-:W0:Y:S02]  /*0000*/  LDC R1, c[0x0][0x28] ;  /* 0x00000a00ff017b82 */ /* 0x000e240000000800 */
[----:B0-----:R-:W-:Y:S01]  /*0010*/  VIADD R1, R1, 0xffffff00 ;  /* 0xffffff0001017836 */ /* 0x001fe20000000000 */
[----:B------:R-:W0:Y:S01]  /*0020*/  S2R R2, SR_TID.X ;  /* 0x0000000000027919 */ /* 0x000e220000002100 */
[----:B------:R-:W-:Y:S01]  /*0030*/  ELECT P0, URZ, PT ;  /* 0x00000000003f782f */ /* 0x000fe20003800000 */
[----:B------:R-:W-:Y:S01]  /*0040*/  BSSY B0, `(.L_x_0) ;  /* 0x0000015000007945 */ /* 0x000fe20003800000 */
[--C-:B0-----:R-:W-:Y:S02]  /*0050*/  SHF.R.U32.HI R0, RZ, 0x5, R2.reuse ;  /* 0x00000005ff007819 */ /* 0x101fe40000011602 */
[----:B------:R-:W-:-:S03]  /*0060*/  SHF.R.U32.HI R2, RZ, 0x7, R2 ;  /* 0x00000007ff027819 */ /* 0x000fc60000011602 */
[----:B------:R-:W0:Y:S04]  /*0070*/  SHFL.IDX PT, R3, R0, RZ, 0x1f ;  /* 0x00001fff00037589 */ /* 0x000e2800000e0000 */
[----:B------:R-:W1:Y:S01]  /*0080*/  SHFL.IDX PT, R2, R2, RZ, 0x1f ;  /* 0x00001fff02027589 */ /* 0x000e6200000e0000 */
[----:B0-----:R-:W-:Y:S02]  /*0090*/  R2UR UR4, R3 ;  /* 0x00000000030472ca */ /* 0x001fe400000e0000 */
[----:B-1----:R-:W-:-:S11]  /*00a0*/  R2UR UR6, R2 ;  /* 0x00000000020672ca */ /* 0x002fd600000e0000 */
[----:B------:R-:W-:Y:S02]  /*00b0*/  USHF.R.S32.HI UR5, URZ, 0x1f, UR4 ;  /* 0x0000001f3f057899 */ /* 0x000fe40008011404 */
[----:B------:R-:W-:Y:S02]  /*00c0*/  ISETP.NE.OR P0, PT, RZ, UR4, !P0 ;  /* 0x00000004ff007c0c */ /* 0x000fe4000c705670 */
[----:B------:R-:W-:-:S04]  /*00d0*/  ULEA.HI UR5, UR5, UR4, URZ, 0x2 ;  /* 0x0000000405057291 */ /* 0x000fc8000f8f103f */
[----:B------:R-:W-:-:S04]  /*00e0*/  ULOP3.LUT UR5, UR5, 0xfffffffc, URZ, 0xc0, !UPT ;  /* 0xfffffffc05057892 */ /* 0x000fc8000f8ec03f */
[----:B------:R-:W-:-:S03]  /*00f0*/  UIADD3 UR8, UR4, -UR5, URZ ;  /* 0x8000000504087290 */ /* 0x000fc6000fffe03f */
[----:B------:R-:W-:Y:S09]  /*0100*/  @P0 BRA `(.L_x_1) ;  /* 0x0000000000200947 */ /* 0x000ff20003800000 */
[----:B------:R-:W-:Y:S02]  /*0110*/  ULDC.64 UR4, c[0x0][0x198] ;  /* 0x0000660000047ab9 */ /* 0x000fe40000000a00 */
[----:B------:R-:W-:Y:S02]  /*0120*/  UIADD3 UR10, UP0, UR4, 0xf0, URZ ;  /* 0x000000f0040a7890 */ /* 0x000fe4000ff1e03f */
[----:B------:R-:W-:Y:S02]  /*0130*/  UIADD3 UR4, UP1, UR4, 0x1f0, URZ ;  /* 0x000001f004047890 */ /* 0x000fe4000ff3e03f */
[----:B------:R-:W-:Y:S02]  /*0140*/  UIADD3.X UR11, URZ, UR5, URZ, UP0, !UPT ;  /* 0x000000053f0b7290 */ /* 0x000fe400087fe43f */
[----:B------:R-:W-:-:S07]  /*0150*/  UIADD3.X UR5, URZ, UR5, URZ, UP1, !UPT ;  /* 0x000000053f057290 */ /* 0x000fce0008ffe43f */
[----:B------:R0:W-:Y:S02]  /*0160*/  UTMACCTL.PF [UR10] ;  /* 0x000000000a0079b9 */ /* 0x0001e40008040000 */
[----:B------:R0:W-:Y:S02]  /*0170*/  UTMACCTL.PF [UR4] ;  /* 0x00000000040079b9 */ /* 0x0001e40008040000 */
[----:B0-----:R-:W-:Y:S01]  /*0180*/  NOP ;  /* 0x0000000000007918 */ /* 0x001fe20000000000 */
.L_x_1:
[----:B------:R-:W-:Y:S05]  /*0190*/  BSYNC B0 ;  /* 0x0000000000007941 */ /* 0x000fea0003800000 */
.L_x_0:
[----:B------:R-:W0:Y:S01]  /*01a0*/  SHFL.IDX PT, R2, R0, RZ, 0x1f ;  /* 0x00001fff00027589 */ /* 0x000e2200000e0000 */
[----:B------:R-:W-:Y:S01]  /*01b0*/  UISETP.NE.AND UP0, UPT, UR8, 0x3, UPT ;  /* 0x000000030800788c */ /* 0x000fe2000bf05270 */
[----:B------:R-:W-:Y:S01]  /*01c0*/  ISETP.NE.AND P1, PT, RZ, UR6, PT ;  /* 0x00000006ff007c0c */ /* 0x000fe2000bf25270 */
[----:B------:R-:W-:Y:S02]  /*01d0*/  UIADD3 UR10, UR6, -0x1, URZ ;  /* 0xffffffff060a7890 */ /* 0x000fe4000fffe03f */
[----:B------:R-:W-:Y:S02]  /*01e0*/  UISETP.EQ.OR UP0, UPT, UR8, URZ, !UP0 ;  /* 0x0000003f0800728c */ /* 0x000fe4000c702670 */
[----:B------:R-:W-:Y:S02]  /*01f0*/  UISETP.GE.U32.AND UP1, UPT, UR10, 0x2, UPT ;  /* 0x000000020a00788c */ /* 0x000fe4000bf26070 */
[----:B------:R-:W-:-:S04]  /*0200*/  UISETP.EQ.AND UP0, UPT, UR6, URZ, UP0 ;  /* 0x0000003f0600728c */ /* 0x000fc80008702270 */
[----:B------:R-:W-:-:S04]  /*0210*/  USEL UR13, URZ, 0x1, !UP0 ;  /* 0x000000013f0d7887 */ /* 0x000fc8000c000000 */
[----:B------:R-:W-:Y:S01]  /*0220*/  USEL UR13, UR13, 0x2, UP1 ;  /* 0x000000020d0d7887 */ /* 0x000fe20008800000 */
[----:B0-----:R-:W-:-:S13]  /*0230*/  ISETP.NE.AND P0, PT, R2, RZ, PT ;  /* 0x000000ff0200720c */ /* 0x001fda0003f05270 */
[----:B------:R-:W-:Y:S05]  /*0240*/  @P0 BRA `(.L_x_2) ;  /* 0x0000000000700947 */ /* 0x000fea0003800000 */
[----:B------:R-:W0:Y:S01]  /*0250*/  S2UR UR9, SR_CgaCtaId ;  /* 0x00000000000979c3 */ /* 0x000e220000008800 */
[----:B------:R-:W-:Y:S01]  /*0260*/  UMOV UR4, 0x400 ;  /* 0x0000040000047882 */ /* 0x000fe20000000000 */
[----:B------:R-:W-:Y:S01]  /*0270*/  UMOV UR5, 0x1 ;  /* 0x0000000100057882 */ /* 0x000fe20000000000 */
[----:B------:R-:W-:Y:S01]  /*0280*/  UMOV UR6, 0x100 ;  /* 0x0000010000067882 */ /* 0x000fe20000000000 */
[----:B------:R-:W-:Y:S01]  /*0290*/  ELECT P0, URZ, PT ;  /* 0x00000000003f782f */ /* 0x000fe20003800000 */
[----:B------:R-:W-:-:S04]  /*02a0*/  UIADD3 UR6, -UR6, 0x100000, URZ ;  /* 0x0010000006067890 */ /* 0x000fc8000fffe13f */
[----:B------:R-:W-:Y:S02]  /*02b0*/  USHF.L.U32 UR7, UR6, 0xb, URZ ;  /* 0x0000000b06077899 */ /* 0x000fe4000800063f */
[----:B------:R-:W-:Y:S02]  /*02c0*/  USHF.L.U32 UR6, UR6, 0x1, URZ ;  /* 0x0000000106067899 */ /* 0x000fe4000800063f */
[----:B0-----:R-:W-:Y:S02]  /*02d0*/  ULEA UR9, UR9, UR4, 0x18 ;  /* 0x0000000409097291 */ /* 0x001fe4000f8ec03f */
[----:B------:R-:W-:-:S04]  /*02e0*/  UIADD3 UR4, -UR5, 0x100000, URZ ;  /* 0x0010000005047890 */ /* 0x000fc8000fffe13f */
[----:B------:R-:W-:Y:S02]  /*02f0*/  USHF.L.U32 UR5, UR4, 0xb, URZ ;  /* 0x0000000b04057899 */ /* 0x000fe4000800063f */
[----:B------:R-:W-:Y:S01]  /*0300*/  USHF.L.U32 UR4, UR4, 0x1, URZ ;  /* 0x0000000104047899 */ /* 0x000fe2000800063f */
[----:B------:R-:W0:Y:S11]  /*0310*/  FENCE.VIEW.ASYNC.S ;  /* 0x00000000000073c6 */ /* 0x000e360000000000 */
[----:B0-----:R0:W1:Y:S01]  /*0320*/  SYNCS.EXCH.64 URZ, [UR9], UR4 ;  /* 0x00000004093f75b2 */ /* 0x0010620008000100 */
[----:B------:R0:W2:Y:S01]  /*0330*/  SYNCS.EXCH.64 URZ, [UR9+0x38], UR6 ;  /* 0x00003806093f75b2 */ /* 0x0000a20008000100 */
[----:B------:R0:W3:Y:S01]  /*0340*/  SYNCS.EXCH.64 URZ, [UR9+0x8], UR4 ;  /* 0x00000804093f75b2 */ /* 0x0000e20008000100 */
[----:B------:R0:W4:Y:S01]  /*0350*/  SYNCS.EXCH.64 URZ, [UR9+0x40], UR6 ;  /* 0x00004006093f75b2 */ /* 0x0001220008000100 */
[----:B------:R0:W0:Y:S01]  /*0360*/  SYNCS.EXCH.64 URZ, [UR9+0x10], UR4 ;  /* 0x00001004093f75b2 */ /* 0x0000220008000100 */
        /* <DEDUP_REMOVED lines=9> */
[----:B------:R-:W-:Y:S01]  /*0400*/  NOP ;  /* 0x0000000000007918 */ /* 0x000fe20000000000 */
.L_x_2:
[----:B------:R-:W5:Y:S01]  /*0410*/  SHFL.IDX PT, R0, R0, RZ, 0x1f ;  /* 0x00001fff00007589 */ /* 0x000f6200000e0000 */
[----:B------:R-:W1:Y:S01]  /*0420*/  LDC R2, c[0x0][0x65c] ;  /* 0x00019700ff027b82 */ /* 0x000e620000000800 */
[----:B------:R-:W-:Y:S01]  /*0430*/  ELECT P0, URZ, PT ;  /* 0x00000000003f782f */ /* 0x000fe20003800000 */
[----:B------:R-:W-:Y:S01]  /*0440*/  IMAD.MOV.U32 R3, RZ, RZ, RZ ;  /* 0x000000ffff037224 */ /* 0x000fe200078e00ff */
[----:B0-----:R-:W-:Y:S01]  /*0450*/  UMOV UR4, 0x20 ;  /* 0x0000002000047882 */ /* 0x001fe20000000000 */
[----:B------:R-:W-:Y:S01]  /*0460*/  NOP ;  /* 0x0000000000007918 */ /* 0x000fe20000000000 */
[----:B------:R-:W-:Y:S01]  /*0470*/  NOP ;  /* 0x0000000000007918 */ /* 0x000fe20000000000 */
[----:B-----5:R-:W-:Y:S02]  /*0480*/  ISETP.NE.OR P0, PT, R0, RZ, !P0 ;  /* 0x000000ff0000720c */ /* 0x020fe40004705670 */
[----:B-1----:R-:W-:Y:S01]  /*0490*/  ISETP.NE.AND P2, PT, R2, 0x1, PT ;  /* 0x000000010200780c */ /* 0x002fe20003f45270 */
[----:B------:R-:W0:Y:S01]  /*04a0*/  S2R R0, SR_CTAID.Y ;  /* 0x0000000000007919 */ /* 0x000e220000002600 */
[----:B------:R-:W1:Y:S09]  /*04b0*/  S2R R2, SR_CTAID.X ;  /* 0x0000000000027919 */ /* 0x000e720000002500 */
[----:B------:R-:W-:Y:S01]  /*04c0*/  VOTEU.ALL UP0, P0 ;  /* 0x00000000003f7886 */ /* 0x000fe20000000000 */
[----:B------:R-:W-:Y:S01]  /*04d0*/  VOTEU.ALL UP1, P0 ;  /* 0x00000000003f7886 */ /* 0x000fe20000020000 */
[----:B------:R-:W1:Y:S01]  /*04e0*/  @P2 LDC R7, c[0x0][0x10] ;  /* 0x00000400ff072b82 */ /* 0x000e620000000800 */
[----:B------:R-:W-:-:S02]  /*04f0*/  @P2 IMAD.MOV.U32 R5, RZ, RZ, RZ ;  /* 0x000000ffff052224 */ /* 0x000fc400078e00ff */
[----:B------:R-:W-:Y:S01]  /*0500*/  @P2 IMAD.MOV.U32 R11, RZ, RZ, RZ ;  /* 0x000000ffff0b2224 */ /* 0x000fe200078e00ff */
[----:B------:R-:W-:Y:S01]  /*0510*/  @!UP0 UMOV UR6, 0x400 ;  /* 0x0000040000068882 */ /* 0x000fe20000000000 */
[----:B------:R-:W-:-:S04]  /*0520*/  @!UP0 UIADD3 UR4, -UR4, 0x100000, URZ ;  /* 0x0010000004048890 */ /* 0x000fc8000fffe13f */
[----:B------:R-:W-:Y:S02]  /*0530*/  @!UP0 USHF.L.U32 UR5, UR4, 0xb, URZ ;  /* 0x0000000b04058899 */ /* 0x000fe4000800063f */
[----:B------:R-:W-:Y:S01]  /*0540*/  @!UP0 USHF.L.U32 UR4, UR4, 0x1, URZ ;  /* 0x0000000104048899 */ /* 0x000fe2000800063f */
[----:B------:R-:W5:Y:S08]  /*0550*/  @!P2 LDC R9, c[0x0][0xc] ;  /* 0x00000300ff09ab82 */ /* 0x000f700000000800 */
[----:B------:R-:W2:Y:S01]  /*0560*/  @!UP0 S2UR UR7, SR_CgaCtaId ;  /* 0x00000000000789c3 */ /* 0x000ea20000008800 */
[----:B0-----:R-:W-:-:S04]  /*0570*/  @P2 IMAD.MOV.U32 R4, RZ, RZ, R0 ;  /* 0x000000ffff042224 */ /* 0x001fc800078e0000 */
[----:B-1----:R-:W-:-:S04]  /*0580*/  @P2 IMAD.WIDE.U32 R6, R2, R7, R4 ;  /* 0x0000000702062225 */ /* 0x002fc800078e0004 */
[----:B------:R-:W-:Y:S02]  /*0590*/  @P2 IMAD.MOV.U32 R16, RZ, RZ, R6 ;  /* 0x000000ffff102224 */ /* 0x000fe400078e0006 */
[----:B------:R-:W-:Y:S02]  /*05a0*/  @P2 IMAD.IADD R17, R7, 0x1, R11 ;  /* 0x0000000107112824 */ /* 0x000fe400078e020b */
[----:B-----5:R-:W-:-:S04]  /*05b0*/  @!P2 IMAD.WIDE.U32 R4, R9, R0, R2 ;  /* 0x000000000904a225 */ /* 0x020fc800078e0002 */
[----:B------:R-:W-:Y:S02]  /*05c0*/  @!P2 IMAD.MOV.U32 R16, RZ, RZ, R4 ;  /* 0x000000ffff10a224 */ /* 0x000fe400078e0004 */
[----:B------:R-:W-:Y:S01]  /*05d0*/  @!P2 IMAD.MOV.U32 R17, RZ, RZ, R5 ;  /* 0x000000ffff11a224 */ /* 0x000fe200078e0005 */
[----:B--2---:R-:W-:Y:S02]  /*05e0*/  @!UP0 ULEA UR6, UR7, UR6, 0x18 ;  /* 0x0000000607068291 */ /* 0x004fe4000f8ec03f */
[----:B------:R0:W-:Y:S01]  /*05f0*/  STL [R1+0x7c], R16 ;  /* 0x00007c1001007387 */ /* 0x0001e20000100800 */
[----:B------:R-:W-:-:S03]  /*0600*/  VOTEU.ALL UP0, P0 ;  /* 0x00000000003f7886 */ /* 0x000fc60000000000 */
[----:B------:R0:W-:Y:S04]  /*0610*/  STL [R1+0x78], R17 ;  /* 0x0000781101007387 */ /* 0x0001e80000100800 */
[----:B------:R-:W1:Y:S02]  /*0620*/  FENCE.VIEW.ASYNC.S ;  /* 0x00000000000073c6 */ /* 0x000e640000000000 */
[----:B-1----:R0:W3:Y:S01]  /*0630*/  @!UP0 SYNCS.EXCH.64 URZ, [UR6+0x80], UR4 ;  /* 0x00008004063f85b2 */ /* 0x0020e20008000100 */
[----:B------:R0:W3:Y:S01]  /*0640*/  @!UP1 SYNCS.EXCH.64 URZ, [UR6+0x88], UR4 ;  /* 0x00008804063f95b2 */ /* 0x0000e20008000100 */
[----:B------:R-:W-:Y:S01]  /*0650*/  NOP ;  /* 0x0000000000007918 */ /* 0x000fe20000000000 */
[----:B---34-:R-:W-:Y:S06]  /*0660*/  BAR.SYNC.DEFER_BLOCKING 0x0 ;  /* 0x0000000000007b1d */ /* 0x018fec0000010000 */
[----:B0-----:R-:W-:Y:S05]  /*0670*/  @!P1 BRA `(.L_x_3) ;  /* 0x000000e000a89947 */ /* 0x001fea0003800000 */
[----:B------:R-:W-:-:S06]  /*0680*/  UISETP.GT.U32.AND UP0, UPT, UR10, 0x1, UPT ;  /* 0x000000010a00788c */ /* 0x000fcc000bf04070 */
[----:B------:R-:W-:-:S13]  /*0690*/  PLOP3.LUT P0, PT, PT, PT, UP0, 0x80, 0x0 ;  /* 0x000000000000781c */ /* 0x000fda0003f0f008 */
[----:B------:R-:W-:Y:S05]  /*06a0*/  @P0 EXIT ;  /* 0x000000000000094d */ /* 0x000fea0003800000 */
[----:B------:R-:W-:Y:S01]  /*06b0*/  IMAD.MOV.U32 R6, RZ, RZ, -0x1 ;  /* 0xffffffffff067424 */ /* 0x000fe200078e00ff */
[----:B------:R-:W-:Y:S01]  /*06c0*/  ULDC.64 UR4, c[0x0][0x650] ;  /* 0x0001940000047ab9 */ /* 0x000fe20000000a00 */
[----:B------:R-:W-:Y:S01]  /*06d0*/  IMAD.MOV.U32 R5, RZ, RZ, -0x1 ;  /* 0xffffffffff057424 */ /* 0x000fe200078e00ff */
[----:B------:R-:W-:Y:S01]  /*06e0*/  ISETP.GE.U32.AND P0, PT, R16, UR4, PT ;  /* 0x0000000410007c0c */ /* 0x000fe2000bf06070 */
[----:B------:R-:W-:Y:S01]  /*06f0*/  UMOV UR22, 0xffffffff ;  /* 0xffffffff00167882 */ /* 0x000fe20000000000 */
[----:B------:R0:W-:Y:S01]  /*0700*/  STL [R1+0x84], R6 ;  /* 0x0000840601007387 */ /* 0x0001e20000100800 */
[----:B------:R-:W-:Y:S02]  /*0710*/  PRMT R4, RZ, 0x7610, R4 ;  /* 0x00007610ff047816 */ /* 0x000fe40000000004 */
[----:B------:R-:W-:Y:S01]  /*0720*/  ISETP.GE.U32.AND.EX P0, PT, R17, UR5, PT, P0 ;  /* 0x0000000511007c0c */ /* 0x000fe2000bf06100 */
[----:B------:R0:W-:-:S12]  /*0730*/  STL [R1+0x80], R5 ;  /* 0x0000800501007387 */ /* 0x0001d80000100800 */
[----:B0-----:R-:W-:Y:S05]  /*0740*/  @P0 BRA `(.L_x_4) ;  /* 0x0000000400680947 */ /* 0x001fea0003800000 */
[----:B------:R-:W0:Y:S01]  /*0750*/  LDC.64 R12, c[0x0][0x628] ;  /* 0x00018a00ff0c7b82 */ /* 0x000e220000000a00 */
[----:B------:R-:W-:Y:S02]  /*0760*/  IMAD.MOV.U32 R4, RZ, RZ, R16 ;  /* 0x000000ffff047224 */ /* 0x000fe400078e0010 */
[----:B------:R-:W-:-:S05]  /*0770*/  IMAD.MOV.U32 R5, RZ, RZ, R17 ;  /* 0x000000ffff057224 */ /* 0x000fca00078e0011 */
[----:B------:R-:W1:Y:S08]  /*0780*/  LDC R10, c[0x0][0x630] ;  /* 0x00018c00ff0a7b82 */ /* 0x000e700000000800 */
[----:B------:R-:W2:Y:S01]  /*0790*/  LDC.64 R14, c[0x0][0x620] ;  /* 0x00018800ff0e7b82 */ /* 0x000ea20000000a00 */
[----:B0-----:R-:W-:-:S04]  /*07a0*/  ISETP.NE.U32.AND P0, PT, R12, RZ, PT ;  /* 0x000000ff0c00720c */ /* 0x001fc80003f05070 */
[----:B------:R-:W-:-:S13]  /*07b0*/  ISETP.NE.AND.EX P0, PT, R13, RZ, PT, P0 ;  /* 0x000000ff0d00720c */ /* 0x000fda0003f05300 */
[----:B-12---:R-:W-:Y:S05]  /*07c0*/  @!P0 BRA `(.L_x_5) ;  /* 0x0000000000288947 */ /* 0x006fea0003800000 */
[----:B------:R-:W0:Y:S02]  /*07d0*/  LDC R9, c[0x0][0x634] ;  /* 0x00018d00ff097b82 */ /* 0x000e240000000800 */
[----:B0-----:R-:W-:-:S05]  /*07e0*/  IADD3 R9, P0, R16, R9, RZ ;  /* 0x0000000910097210 */ /* 0x001fca0007f1e0ff */
[----:B------:R-:W-:-:S04]  /*07f0*/  IMAD.X R11, RZ, RZ, R17, P0 ;  /* 0x000000ffff0b7224 */ /* 0x000fc800000e0611 */
[----:B------:R-:W-:-:S04]  /*0800*/  IMAD.WIDE.U32 R4, R11, R12, RZ ;  /* 0x0000000c0b047225 */ /* 0x000fc800078e00ff */
[----:B------:R-:W-:-:S04]  /*0810*/  IMAD.WIDE.U32 R6, P0, R9, R13, R4 ;  /* 0x0000000d09067225 */ /* 0x000fc80007800004 */
[----:B------:R-:W-:-:S04]  /*0820*/  IMAD.WIDE.U32 R4, R9, R12, RZ ;  /* 0x0000000c09047225 */ /* 0x000fc800078e00ff */
[----:B------:R-:W-:Y:S01]  /*0830*/  IMAD.X R9, RZ, RZ, RZ, P0 ;  /* 0x000000ffff097224 */ /* 0x000fe200000e06ff */
[----:B------:R-:W-:Y:S01]  /*0840*/  IADD3 RZ, P0, R5, R6, RZ ;  /* 0x0000000605ff7210 */ /* 0x000fe20007f1e0ff */
[----:B------:R-:W-:-:S04]  /*0850*/  IMAD.MOV.U32 R8, RZ, RZ, R7 ;  /* 0x000000ffff087224 */ /* 0x000fc800078e0007 */
[----:B------:R-:W-:-:S08]  /*0860*/  IMAD.WIDE.U32.X R4, R11, R13, R8, P0 ;  /* 0x0000000d0b047225 */ /* 0x000fd000000e0408 */
.L_x_5:
[-CC-:B------:R-:W-:Y:S01]  /*0870*/  SHF.R.U64 R24, R4, R10.reuse, R5.reuse ;  /* 0x0000000a04187219 */ /* 0x180fe20000001205 */
[----:B------:R-:W0:Y:S01]  /*0880*/  LDC R8, c[0x0][0x618] ;  /* 0x00018600ff087b82 */ /* 0x000e220000000800 */
[----:B------:R-:W-:Y:S01]  /*0890*/  SHF.R.U32.HI R4, RZ, R10, R5 ;  /* 0x0000000aff047219 */ /* 0x000fe20000011605 */
[----:B------:R-:W-:Y:S01]  /*08a0*/  ULDC UR4, c[0x0][0x150] ;  /* 0x0000540000047ab9 */ /* 0x000fe20000000800 */
[----:B------:R-:W-:Y:S01]  /*08b0*/  IADD3 R9, P0, RZ, -R24, RZ ;  /* 0x80000018ff097210 */ /* 0x000fe20007f1e0ff */
[----:B------:R-:W-:Y:S01]  /*08c0*/  IMAD.MOV.U32 R5, RZ, RZ, R17 ;  /* 0x000000ffff057224 */ /* 0x000fe200078e0011 */
[----:B------:R-:W-:-:S03]  /*08d0*/  I2FP.F32.U32 R3, R2 ;  /* 0x0000000200037245 */ /* 0x000fc60000201000 */
[----:B------:R-:W1:Y:S01]  /*08e0*/  LDC.64 R18, c[0x0][0x640] ;  /* 0x00019000ff127b82 */ /* 0x000e620000000a00 */
[----:B------:R-:W-:Y:S02]  /*08f0*/  IMAD.X R11, RZ, RZ, ~R4, P0 ;  /* 0x000000ffff0b7224 */ /* 0x000fe400000e0e04 */
[----:B------:R-:W-:Y:S01]  /*0900*/  FMUL R3, R3, UR4 ;  /* 0x0000000403037c20 */ /* 0x000fe20008400000 */
[----:B------:R-:W-:Y:S01]  /*0910*/  IMAD.MOV.U32 R4, RZ, RZ, R16 ;  /* 0x000000ffff047224 */ /* 0x000fe200078e0010 */
[----:B------:R-:W-:Y:S01]  /*0920*/  ULDC UR4, c[0x0][0x154] ;  /* 0x0000550000047ab9 */ /* 0x000fe20000000800 */
[-C--:B------:R-:W-:Y:S02]  /*0930*/  IMAD R6, R11, R14.reuse, RZ ;  /* 0x0000000e0b067224 */ /* 0x080fe400078e02ff */
[C---:B------:R-:W-:Y:S01]  /*0940*/  IMAD.WIDE.U32 R4, R9.reuse, R14, R4 ;  /* 0x0000000e09047225 */ /* 0x040fe200078e0004 */
[----:B------:R-:W2:Y:S01]  /*0950*/  LDC R10, c[0x0][0x608] ;  /* 0x00018200ff0a7b82 */ /* 0x000ea20000000800 */
[----:B------:R-:W3:Y:S02]  /*0960*/  F2I.U32.TRUNC.NTZ R3, R3 ;  /* 0x0000000300037305 */ /* 0x000ee4000020f000 */
[----:B------:R-:W-:-:S04]  /*0970*/  IMAD R9, R9, R15, R6 ;  /* 0x0000000f09097224 */ /* 0x000fc800078e0206 */
[----:B------:R-:W-:Y:S01]  /*0980*/  IMAD.IADD R5, R5, 0x1, R9 ;  /* 0x0000000105057824 */ /* 0x000fe200078e0209 */
[----:B------:R-:W4:Y:S01]  /*0990*/  LDC R7, c[0x0][0x144] ;  /* 0x00005100ff077b82 */ /* 0x000f220000000800 */
[----:B------:R-:W-:-:S03]  /*09a0*/  IMAD.MOV.U32 R9, RZ, RZ, 0x1 ;  /* 0x00000001ff097424 */ /* 0x000fc600078e00ff */
[----:B0-----:R-:W-:Y:S02]  /*09b0*/  SHF.R.U64 R12, R4, R8, R5 ;  /* 0x00000008040c7219 */ /* 0x001fe40000001205 */
[----:B------:R-:W-:Y:S02]  /*09c0*/  I2FP.F32.U32 R4, R0 ;  /* 0x0000000000047245 */ /* 0x000fe40000201000 */
[----:B------:R-:W0:Y:S01]  /*09d0*/  LDC R14, c[0x0][0x658] ;  /* 0x00019600ff0e7b82 */ /* 0x000e220000000800 */
[----:B-1----:R-:W-:Y:S01]  /*09e0*/  ISETP.NE.U32.AND P0, PT, R18, RZ, PT ;  /* 0x000000ff1200720c */ /* 0x002fe20003f05070 */
[----:B---3--:R-:W-:Y:S02]  /*09f0*/  IMAD.MOV R6, RZ, RZ, -R3 ;  /* 0x000000ffff067224 */ /* 0x008fe400078e0a03 */
[----:B------:R-:W-:Y:S01]  /*0a00*/  FMUL R4, R4, UR4 ;  /* 0x0000000404047c20 */ /* 0x000fe20008400000 */
[----:B------:R-:W-:Y:S01]  /*0a10*/  SHF.R.U32.HI R3, RZ, R8, R5 ;  /* 0x00000008ff037219 */ /* 0x000fe20000011605 */
[----:B------:R-:W-:Y:S01]  /*0a20*/  IMAD.MOV.U32 R5, RZ, RZ, -0x1 ;  /* 0xffffffffff057424 */ /* 0x000fe200078e00ff */
[----:B------:R-:W-:Y:S01]  /*0a30*/  ISETP.NE.AND.EX P0, PT, R19, RZ, PT, P0 ;  /* 0x000000ff1300720c */ /* 0x000fe20003f05300 */
[----:B------:R1:W3:Y:S01]  /*0a40*/  F2I.U32.TRUNC.NTZ R11, R4 ;  /* 0x00000004000b7305 */ /* 0x0002e2000020f000 */
[----:B------:R-:W1:Y:S01]  /*0a50*/  LDC R13, c[0x0][0x148] ;  /* 0x00005200ff0d7b82 */ /* 0x000e620000000800 */
[----:B--2---:R-:W-:-:S02]  /*0a60*/  SHF.R.U64 R23, R12, R10, R3 ;  /* 0x0000000a0c177219 */ /* 0x004fc40000001203 */
[----:B------:R-:W-:-:S05]  /*0a70*/  SHF.R.U32.HI R3, RZ, R10, R3 ;  /* 0x0000000aff037219 */ /* 0x000fca0000011603 */
[----:B------:R-:W2:Y:S01]  /*0a80*/  LDC R17, c[0x0][0x600] ;  /* 0x00018000ff117b82 */ /* 0x000ea20000000800 */
[----:B----4-:R-:W-:-:S07]  /*0a90*/  IMAD R8, R7, R6, R2 ;  /* 0x0000000607087224 */ /* 0x010fce00078e0202 */
[----:B------:R-:W4:Y:S01]  /*0aa0*/  LDC R16, c[0x0][0x648] ;  /* 0x00019200ff107b82 */ /* 0x000f220000000800 */
[-C--:B0-----:R-:W-:Y:S02]  /*0ab0*/  SHF.L.U32 R2, R5, R14.reuse, RZ ;  /* 0x0000000e05027219 */ /* 0x081fe400000006ff */
[--C-:B------:R-:W-:Y:S02]  /*0ac0*/  SHF.R.U64 R22, R23, R14, R3.reuse ;  /* 0x0000000e17167219 */ /* 0x100fe40000001203 */
[----:B------:R-:W-:Y:S02]  /*0ad0*/  LOP3.LUT R10, RZ, R2, RZ, 0x33, !PT ;  /* 0x00000002ff0a7212 */ /* 0x000fe400078e33ff */
[-C--:B------:R-:W-:Y:S01]  /*0ae0*/  SHF.R.U32.HI R3, RZ, R14.reuse, R3 ;  /* 0x0000000eff037219 */ /* 0x080fe20000011603 */
[----:B------:R-:W0:Y:S01]  /*0af0*/  LDC R21, c[0x0][0x638] ;  /* 0x00018e00ff157b82 */ /* 0x000e220000000800 */
[----:B------:R-:W-:Y:S01]  /*0b00*/  SHF.L.U32 R9, R9, R14, RZ ;  /* 0x0000000e09097219 */ /* 0x000fe200000006ff */
[----:B------:R-:W-:-:S06]  /*0b10*/  IMAD.MOV.U32 R2, RZ, RZ, R22 ;  /* 0x000000ffff027224 */ /* 0x000fcc00078e0016 */
[----:B------:R-:W0:Y:S01]  /*0b20*/  LDC R20, c[0x0][0x610] ;  /* 0x00018400ff147b82 */ /* 0x000e220000000800 */
[----:B-1-3--:R-:W-:Y:S05]  /*0b30*/  @!P0 BRA `(.L_x_6) ;  /* 0x0000000000288947 */ /* 0x00afea0003800000 */
[----:B------:R-:W1:Y:S02]  /*0b40*/  LDC R7, c[0x0][0x64c] ;  /* 0x00019300ff077b82 */ /* 0x000e640000000800 */
[----:B-1----:R-:W-:-:S05]  /*0b50*/  IADD3 R7, P0, R22, R7, RZ ;  /* 0x0000000716077210 */ /* 0x002fca0007f1e0ff */
        /* <DEDUP_REMOVED lines=8> */
.L_x_6:
[----:B----4-:R-:W-:Y:S01]  /*0be0*/  SHF.R.U64 R2, R2, R16, R3 ;  /* 0x0000001002027219 */ /* 0x010fe20000001203 */
[----:B--2---:R-:W-:Y:S01]  /*0bf0*/  VIADD R3, R17, 0xffffffff ;  /* 0xffffffff11037836 */ /* 0x004fe20000000000 */
[----:B------:R-:W-:Y:S01]  /*0c00*/  LOP3.LUT R10, R23, R10, RZ, 0xc0, !PT ;  /* 0x0000000a170a7212 */ /* 0x000fe200078ec0ff */
[----:B------:R-:W-:Y:S01]  /*0c10*/  IMAD.MOV R11, RZ, RZ, -R11 ;  /* 0x000000ffff0b7224 */ /* 0x000fe200078e0a0b */
[----:B------:R-:W-:Y:S01]  /*0c20*/  R2UR UR22, R24 ;  /* 0x00000000181672ca */ /* 0x000fe200000e0000 */
[----:B------:R-:W-:Y:S01]  /*0c30*/  IMAD.MOV R4, RZ, RZ, -R2 ;  /* 0x000000ffff047224 */ /* 0x000fe200078e0a02 */
[----:B------:R-:W-:Y:S01]  /*0c40*/  LOP3.LUT R3, R12, R3, RZ, 0xc0, !PT ;  /* 0x000000030c037212 */ /* 0x000fe200078ec0ff */
[----:B------:R-:W-:Y:S02]  /*0c50*/  @P2 IMAD R8, R13, R11, R0 ;  /* 0x0000000b0d082224 */ /* 0x000fe400078e0200 */
[----:B------:R-:W-:Y:S02]  /*0c60*/  IMAD R9, R9, R2, R10 ;  /* 0x0000000209097224 */ /* 0x000fe400078e020a */
[----:B0-----:R-:W-:-:S02]  /*0c70*/  IMAD R0, R4, R21, R22 ;  /* 0x0000001504007224 */ /* 0x001fc400078e0216 */
[----:B------:R-:W-:Y:S02]  /*0c80*/  IMAD R8, R9, R20, R8 ;  /* 0x0000001409087224 */ /* 0x000fe400078e0208 */
[----:B------:R-:W-:Y:S02]  /*0c90*/  IMAD R3, R0, R17, R3 ;  /* 0x0000001100037224 */ /* 0x000fe400078e0203 */
[----:B------:R-:W-:-:S03]  /*0ca0*/  IMAD.MOV.U32 R4, RZ, RZ, 0x1 ;  /* 0x00000001ff047424 */ /* 0x000fc600078e00ff */
[----:B------:R-:W-:Y:S02]  /*0cb0*/  SEL R2, R3, R8, !P2 ;  /* 0x0000000803027207 */ /* 0x000fe40005000000 */
[----:B------:R-:W-:-:S03]  /*0cc0*/  SEL R0, R8, R3, !P2 ;  /* 0x0000000308007207 */ /* 0x000fc60005000000 */
[----:B------:R0:W-:Y:S04]  /*0cd0*/  STL [R1+0x80], R2 ;  /* 0x0000800201007387 */ /* 0x0001e80000100800 */
[----:B------:R0:W-:Y:S02]  /*0ce0*/  STL [R1+0x84], R0 ;  /* 0x0000840001007387 */ /* 0x0001e40000100800 */
.L_x_4:
[----:B------:R-:W-:-:S08]  /*0cf0*/  NOP ;  /* 0x0000000000007918 */ /* 0x000fd00000000000 */
[----:B------:R-:W1:Y:S02]  /*0d00*/  USETMAXREG.TRY_ALLOC.CTAPOOL UP0, 0xe8 ;  /* 0x000000e8000079c8 */ /* 0x000e640008000600 */
[----:B-1----:R-:W-:-:S13]  /*0d10*/  PLOP3.LUT P0, PT, PT, PT, UP0, 0x80, 0x0 ;  /* 0x000000000000781c */ /* 0x002fda0003f0f008 */
[----:B------:R-:W-:Y:S05]  /*0d20*/  @!P0 BRA `(.L_x_4) ;  /* 0xfffffffc00f08947 */ /* 0x000fea000383ffff */
[----:B------:R-:W-:Y:S01]  /*0d30*/  ULDC.64 UR4, c[0x0][0x598] ;  /* 0x0001660000047ab9 */ /* 0x000fe20000000a00 */
[----:B------:R-:W-:Y:S01]  /*0d40*/  ULDC.64 UR16, c[0x0][0x208] ;  /* 0x0000820000107ab9 */ /* 0x000fe20000000a00 */
[----:B------:R-:W-:-:S04]  /*0d50*/  ISETP.NE.U32.AND P0, PT, RZ, UR4, PT ;  /* 0x00000004ff007c0c */ /* 0x000fc8000bf05070 */
[----:B------:R-:W-:-:S13]  /*0d60*/  ISETP.NE.AND.EX P0, PT, RZ, UR5, PT, P0 ;  /* 0x00000005ff007c0c */ /* 0x000fda000bf05300 */
[----:B------:R-:W-:Y:S05]  /*0d70*/  @!P0 BRA `(.L_x_7) ;  /* 0x0000000000208947 */ /* 0x000fea0003800000 */
[----:B0-----:R-:W0:Y:S02]  /*0d80*/  LDC.64 R2, c[0x0][0x598] ;  /* 0x00016600ff027b82 */ /* 0x001e240000000a00 */
[----:B0-----:R-:W2:Y:S02]  /*0d90*/  LDG.E.64 R2, desc[UR16][R2.64] ;  /* 0x0000001002027981 */ /* 0x001ea4000c1e1b00 */
[----:B--2---:R-:W-:-:S04]  /*0da0*/  ISETP.NE.U32.AND P0, PT, R2, RZ, PT ;  /* 0x000000ff0200720c */ /* 0x004fc80003f05070 */
[----:B------:R-:W-:-:S13]  /*0db0*/  ISETP.NE.AND.EX P0, PT, R3, RZ, PT, P0 ;  /* 0x000000ff0300720c */ /* 0x000fda0003f05300 */
[----:B------:R-:W-:Y:S05]  /*0dc0*/  @!P0 BRA `(.L_x_7) ;  /* 0x00000000000c8947 */ /* 0x000fea0003800000 */
[----:B------:R-:W2:Y:S02]  /*0dd0*/  LD.E R2, desc[UR16][R2.64] ;  /* 0x0000001002027980 */ /* 0x000ea4000c101900 */
[----:B--2---:R-:W-:Y:S01]  /*0de0*/  R2UR UR20, R2 ;  /* 0x00000000021472ca */ /* 0x004fe200000e0000 */
[----:B------:R-:W-:-:S14]  /*0df0*/  BRA `(.L_x_8) ;  /* 0x0000000000247947 */ /* 0x000fdc0003800000 */
.L_x_7:
[----:B------:R-:W-:Y:S02]  /*0e00*/  ULDC.64 UR4, c[0x0][0x588] ;  /* 0x0001620000047ab9 */ /* 0x000fe40000000a00 */
[----:B------:R-:W-:-:S04]  /*0e10*/  ISETP.NE.U32.AND P0, PT, RZ, UR4, PT ;  /* 0x00000004ff007c0c */ /* 0x000fc8000bf05070 */
[----:B------:R-:W-:-:S13]  /*0e20*/  ISETP.NE.AND.EX P0, PT, RZ, UR5, PT, P0 ;  /* 0x00000005ff007c0c */ /* 0x000fda000bf05300 */
[----:B------:R-:W-:Y:S05]  /*0e30*/  @!P0 BRA `(.L_x_9) ;  /* 0x0000000000108947 */ /* 0x000fea0003800000 */
[----:B0-----:R-:W0:Y:S02]  /*0e40*/  LDC.64 R2, c[0x0][0x588] ;  /* 0x00016200ff027b82 */ /* 0x001e240000000a00 */
[----:B0-----:R-:W2:Y:S02]  /*0e50*/  LDG.E R2, desc[UR16][R2.64] ;  /* 0x0000001002027981 */ /* 0x001ea4000c1e1900 */
[----:B--2---:R-:W-:Y:S01]  /*0e60*/  R2UR UR20, R2 ;  /* 0x00000000021472ca */ /* 0x004fe200000e0000 */
[----:B------:R-:W-:-:S14]  /*0e70*/  BRA `(.L_x_8) ;  /* 0x0000000000047947 */ /* 0x000fdc0003800000 */
.L_x_9:
[----:B------:R-:W-:-:S05]  /*0e80*/  ULDC UR20, c[0x0][0x580] ;  /* 0x0001600000147ab9 */ /* 0x000fca0000000800 */
.L_x_8:
[----:B------:R-:W-:Y:S02]  /*0e90*/  ULDC.64 UR4, c[0x0][0x5a0] ;  /* 0x0001680000047ab9 */ /* 0x000fe40000000a00 */
        /* <DEDUP_REMOVED lines=11> */
.L_x_10:
        /* <DEDUP_REMOVED lines=8> */
.L_x_12:
[----:B------:R-:W-:-:S05]  /*0fd0*/  ULDC UR19, c[0x0][0x584] ;  /* 0x0001610000137ab9 */ /* 0x000fca0000000800 */
.L_x_11:
[----:B------:R-:W-:-:S13]  /*0fe0*/  LOP3.LUT P0, RZ, R4, 0xff, RZ, 0xc0, !PT ;  /* 0x000000ff04ff7812 */ /* 0x000fda000780c0ff */
[----:B------:R-:W-:Y:S05]  /*0ff0*/  @!P0 EXIT ;  /* 0x000000000000894d */ /* 0x000fea0003800000 */
[----:B------:R-:W-:Y:S01]  /*1000*/  ULDC UR4, c[0x0][0x28c] ;  /* 0x0000a30000047ab9 */ /* 0x000fe20000000800 */
[----:B------:R-:W-:Y:S02]  /*1010*/  ULOP3.LUT UR21, UR13, 0x1, URZ, 0xfc, !UPT ;  /* 0x000000010d157892 */ /* 0x000fe4000f8efc3f */
[----:B------:R-:W-:-:S04]  /*1020*/  UIADD3 UR4, UR4, 0x3f, URZ ;  /* 0x0000003f04047890 */ /* 0x000fc8000fffe03f */
[----:B------:R-:W-:-:S04]  /*1030*/  USHF.R.S32.HI UR5, URZ, 0x1f, UR4 ;  /* 0x0000001f3f057899 */ /* 0x000fc80008011404 */
[----:B------:R-:W-:-:S03]  /*1040*/  ULEA.HI UR5, UR5, UR4, URZ, 0x6 ;  /* 0x0000000405057291 */ /* 0x000fc6000f8f303f */
[----:B------:R-:W-:Y:S01]  /*1050*/  UMOV UR4, URZ ;  /* 0x0000003f00047c82 */ /* 0x000fe20008000000 */
[----:B------:R-:W-:-:S03]  /*1060*/  USHF.R.S32.HI UR12, URZ, 0x6, UR5 ;  /* 0x000000063f0c7899 */ /* 0x000fc60008011405 */
[----:B------:R-:W-:-:S09]  /*1070*/  UMOV UR5, URZ ;  /* 0x0000003f00057c82 */ /* 0x000fd20008000000 */
.L_x_293:
[----:B0-----:R-:W0:Y:S01]  /*1080*/  S2R R0, SR_TID.X ;  /* 0x0000000000007919 */ /* 0x001e220000002100 */
[----:B-1----:R-:W1:Y:S01]  /*1090*/  S2UR UR11, SR_CgaCtaId ;  /* 0x00000000000b79c3 */ /* 0x002e620000008800 */
[----:B------:R-:W-:Y:S01]  /*10a0*/  UMOV UR14, 0x400 ;  /* 0x00000400000e7882 */ /* 0x000fe20000000000 */
[----:B------:R-:W-:Y:S01]  /*10b0*/  UMOV UR6, URZ ;  /* 0x0000003f00067c82 */ /* 0x000fe20008000000 */
[----:B------:R-:W-:Y:S01]  /*10c0*/  STL [R1+0x74], RZ ;  /* 0x000074ff01007387 */ /* 0x000fe20000100800 */
[----:B------:R-:W-:Y:S01]  /*10d0*/  UMOV UR7, URZ ;  /* 0x0000003f00077c82 */ /* 0x000fe20008000000 */
[----:B------:R-:W-:Y:S01]  /*10e0*/  UMOV UR8, URZ ;  /* 0x0000003f00087c82 */ /* 0x000fe20008000000 */
[----:B------:R-:W-:Y:S01]  /*10f0*/  UMOV UR18, UR5 ;  /* 0x0000000500127c82 */ /* 0x000fe20008000000 */
[----:B------:R-:W-:Y:S01]  /*1100*/  STL [R1+0x70], RZ ;  /* 0x000070ff01007387 */ /* 0x000fe20000100800 */
[----:B--2---:R-:W2:Y:S01]  /*1110*/  LDC R2, c[0x0][0x28c] ;  /* 0x0000a300ff027b82 */ /* 0x004ea20000000800 */
[----:B------:R-:W-:-:S02]  /*1120*/  CS2R R4, SRZ ;  /* 0x0000000000047805 */ /* 0x000fc4000001ff00 */
[----:B------:R-:W-:Y:S01]  /*1130*/  CS2R R6, SRZ ;  /* 0x0000000000067805 */ /* 0x000fe2000001ff00 */
[----:B------:R-:W-:Y:S01]  /*1140*/  STL [R1+0x6c], RZ ;  /* 0x00006cff01007387 */ /* 0x000fe20000100800 */
[----:B------:R-:W-:Y:S02]  /*1150*/  CS2R R8, SRZ ;  /* 0x0000000000087805 */ /* 0x000fe4000001ff00 */
[----:B------:R-:W-:Y:S02]  /*1160*/  CS2R R10, SRZ ;  /* 0x00000000000a7805 */ /* 0x000fe4000001ff00 */
[----:B------:R-:W-:Y:S01]  /*1170*/  CS2R R12, SRZ ;  /* 0x00000000000c7805 */ /* 0x000fe2000001ff00 */
[----:B------:R-:W-:Y:S01]  /*1180*/  STL [R1+0x68], RZ ;  /* 0x000068ff01007387 */ /* 0x000fe20000100800 */
[----:B------:R-:W-:Y:S02]  /*1190*/  CS2R R14, SRZ ;  /* 0x00000000000e7805 */ /* 0x000fe4000001ff00 */
[----:B------:R-:W-:-:S02]  /*11a0*/  CS2R R16, SRZ ;  /* 0x0000000000107805 */ /* 0x000fc4000001ff00 */
[----:B------:R-:W-:Y:S01]  /*11b0*/  CS2R R18, SRZ ;  /* 0x0000000000127805 */ /* 0x000fe2000001ff00 */
[----:B------:R-:W-:Y:S01]  /*11c0*/  STL [R1+0x64], RZ ;  /* 0x000064ff01007387 */ /* 0x000fe20000100800 */
[----:B------:R-:W-:Y:S02]  /*11d0*/  CS2R R20, SRZ ;  /* 0x0000000000147805 */ /* 0x000fe4000001ff00 */
[----:B------:R-:W-:Y:S02]  /*11e0*/  CS2R R22, SRZ ;  /* 0x0000000000167805 */ /* 0x000fe4000001ff00 */
[----:B------:R-:W-:Y:S01]  /*11f0*/  CS2R R152, SRZ ;  /* 0x0000000000987805 */ /* 0x000fe2000001ff00 */
[----:B------:R-:W-:Y:S01]  /*1200*/  STL [R1+0x60], RZ ;  /* 0x000060ff01007387 */ /* 0x000fe20000100800 */
[----:B-1----:R-:W-:Y:S01]  /*1210*/  ULEA UR14, UR11, UR14, 0x18 ;  /* 0x0000000e0b0e7291 */ /* 0x002fe2000f8ec03f */
[----:B------:R-:W-:Y:S02]  /*1220*/  CS2R R154, SRZ ;  /* 0x00000000009a7805 */ /* 0x000fe4000001ff00 */
[----:B------:R-:W-:Y:S01]  /*1230*/  CS2R R156, SRZ ;  /* 0x00000000009c7805 */ /* 0x000fe2000001ff00 */
[----:B------:R-:W-:Y:S01]  /*1240*/  STL [R1+0x5c], RZ ;  /* 0x00005cff01007387 */ /* 0x000fe20000100800 */
[----:B------:R-:W-:-:S02]  /*1250*/  CS2R R158, SRZ ;  /* 0x00000000009e7805 */ /* 0x000fc4000001ff00 */
[----:B------:R-:W-:Y:S02]  /*1260*/  CS2R R160, SRZ ;  /* 0x0000000000a07805 */ /* 0x000fe4000001ff00 */
[----:B------:R-:W-:Y:S02]  /*1270*/  CS2R R162, SRZ ;  /* 0x0000000000a27805 */ /* 0x000fe4000001ff00 */
[----:B0-----:R-:W-:Y:S01]  /*1280*/  LOP3.LUT R0, R0, 0x80, RZ, 0xc0, !PT ;  /* 0x0000008000007812 */ /* 0x001fe200078ec0ff */
[----:B------:R-:W-:Y:S01]  /*1290*/  STL [R1+0x58], RZ ;  /* 0x000058ff01007387 */ /* 0x000fe20000100800 */
[----:B--2---:R-:W-:Y:S02]  /*12a0*/  ISETP.GE.AND P0, PT, R2, 0x1, PT ;  /* 0x000000010200780c */ /* 0x004fe40003f06270 */
[----:B------:R-:W-:Y:S02]  /*12b0*/  CS2R R2, SRZ ;  /* 0x0000000000027805 */ /* 0x000fe4000001ff00 */
[----:B------:R-:W-:Y:S01]  /*12c0*/  SHF.R.U32.HI R0, RZ, 0x7, R0 ;  /* 0x00000007ff007819 */ /* 0x000fe20000011600 */
[----:B------:R-:W-:Y:S01]  /*12d0*/  STL [R1+0x54], RZ ;  /* 0x000054ff01007387 */ /* 0x000fe20000100800 */
[----:B------:R-:W-:-:S02]  /*12e0*/  CS2R R164, SRZ ;  /* 0x0000000000a47805 */ /* 0x000fc4000001ff00 */
[----:B------:R-:W-:Y:S02]  /*12f0*/  CS2R R166, SRZ ;  /* 0x0000000000a67805 */ /* 0x000fe4000001ff00 */
[----:B------:R-:W-:Y:S01]  /*1300*/  CS2R R168, SRZ ;  /* 0x0000000000a87805 */ /* 0x000fe2000001ff00 */
[----:B------:R-:W-:Y:S01]  /*1310*/  STL [R1+0x50], RZ ;  /* 0x000050ff01007387 */ /* 0x000fe20000100800 */
[----:B------:R-:W-:Y:S02]  /*1320*/  CS2R R170, SRZ ;  /* 0x0000000000aa7805 */ /* 0x000fe4000001ff00 */
[----:B------:R-:W-:Y:S02]  /*1330*/  CS2R R172, SRZ ;  /* 0x0000000000ac7805 */ /* 0x000fe4000001ff00 */
[----:B------:R-:W-:Y:S01]  /*1340*/  CS2R R174, SRZ ;  /* 0x0000000000ae7805 */ /* 0x000fe2000001ff00 */
[----:B------:R-:W0:Y:S01]  /*1350*/  SHFL.IDX PT, R0, R0, RZ, 0x1f ;  /* 0x00001fff00007589 */ /* 0x000e2200000e0000 */
[----:B------:R-:W-:-:S02]  /*1360*/  CS2R R176, SRZ ;  /* 0x0000000000b07805 */ /* 0x000fc4000001ff00 */
[----:B------:R-:W-:Y:S02]  /*1370*/  CS2R R178, SRZ ;  /* 0x0000000000b27805 */ /* 0x000fe4000001ff00 */
[----:B------:R-:W-:Y:S01]  /*1380*/  CS2R R180, SRZ ;  /* 0x0000000000b47805 */ /* 0x000fe2000001ff00 */
[----:B------:R1:W-:Y:S01]  /*1390*/  STL [R1+0x4c], RZ ;  /* 0x00004cff01007387 */ /* 0x0003e20000100800 */
[----:B------:R-:W-:Y:S02]  /*13a0*/  CS2R R182, SRZ ;  /* 0x0000000000b67805 */ /* 0x000fe4000001ff00 */
[----:B------:R-:W-:Y:S02]  /*13b0*/  CS2R R184, SRZ ;  /* 0x0000000000b87805 */ /* 0x000fe4000001ff00 */
[----:B------:R-:W-:Y:S01]  /*13c0*/  CS2R R186, SRZ ;  /* 0x0000000000ba7805 */ /* 0x000fe2000001ff00 */
[----:B------:R1:W-:Y:S01]  /*13d0*/  STL [R1+0x48], RZ ;  /* 0x000048ff01007387 */ /* 0x0003e20000100800 */
        /* <DEDUP_REMOVED lines=14> */
[----:B------:R-:W-:Y:S02]  /*14c0*/  CS2R R210, SRZ ;  /* 0x0000000000d27805 */ /* 0x000fe4000001ff00 */
[----:B0-----:R-:W-:Y:S01]  /*14d0*/  R2UR UR9, R0 ;  /* 0x00000000000972ca */ /* 0x001fe200000e0000 */
[----:B------:R1:W-:Y:S01]  /*14e0*/  STL [R1+0x38], RZ ;  /* 0x000038ff01007387 */ /* 0x0003e20000100800 */
[----:B------:R-:W-:Y:S01]  /*14f0*/  IMAD.MOV.U32 R0, RZ, RZ, RZ ;  /* 0x000000ffff007224 */ /* 0x000fe200078e00ff */
[----:B------:R-:W-:-:S02]  /*1500*/  CS2R R212, SRZ ;  /* 0x0000000000d47805 */ /* 0x000fc4000001ff00 */
[----:B------:R-:W-:Y:S01]  /*1510*/  CS2R R214, SRZ ;  /* 0x0000000000d67805 */ /* 0x000fe2000001ff00 */
[----:B------:R1:W-:Y:S01]  /*1520*/  STL [R1+0x34], RZ ;  /* 0x000034ff01007387 */ /* 0x0003e20000100800 */
[----:B------:R-:W-:Y:S02]  /*1530*/  CS2R R216, SRZ ;  /* 0x0000000000d87805 */ /* 0x000fe4000001ff00 */
[----:B------:R-:W-:Y:S02]  /*1540*/  CS2R R218, SRZ ;  /* 0x0000000000da7805 */ /* 0x000fe4000001ff00 */
[----:B------:R-:W-:Y:S01]  /*1550*/  CS2R R220, SRZ ;  /* 0x0000000000dc7805 */ /* 0x000fe2000001ff00 */
[----:B------:R1:W-:Y:S01]  /*1560*/  STL [R1+0x30], RZ ;  /* 0x000030ff01007387 */ /* 0x0003e20000100800 */
[----:B------:R-:W-:Y:S02]  /*1570*/  CS2R R222, SRZ ;  /* 0x0000000000de7805 */ /* 0x000fe4000001ff00 */
[----:B------:R-:W-:Y:S01]  /*1580*/  CS2R R224, SRZ ;  /* 0x0000000000e07805 */ /* 0x000fe2000001ff00 */
[----:B------:R-:W-:Y:S01]  /*1590*/  IMAD.MOV.U32 R226, RZ, RZ, RZ ;  /* 0x000000ffffe27224 */ /* 0x000fe200078e00ff */
[----:B------:R1:W-:Y:S01]  /*15a0*/  STL [R1+0x2c], RZ ;  /* 0x00002cff01007387 */ /* 0x0003e20000100800 */
[----:B------:R-:W-:Y:S01]  /*15b0*/  ULEA.HI UR10, UR9, UR9, URZ, 0x1 ;  /* 0x00000009090a7291 */ /* 0x000fe2000f8f083f */
[----:B------:R-:W-:Y:S01]  /*15c0*/  IMAD.U32 R227, RZ, RZ, UR4 ;  /* 0x00000004ffe37e24 */ /* 0x000fe2000f8e00ff */
[----:B------:R-:W-:Y:S01]  /*15d0*/  CS2R R24, SRZ ;  /* 0x0000000000187805 */ /* 0x000fe2000001ff00 */
[----:B------:R1:W-:Y:S01]  /*15e0*/  STL [R1+0x28], RZ ;  /* 0x000028ff01007387 */ /* 0x0003e20000100800 */
[----:B------:R-:W-:Y:S01]  /*15f0*/  ULOP3.LUT UR10, UR10, 0xffffe, URZ, 0xc0, !UPT ;  /* 0x000ffffe0a0a7892 */ /* 0x000fe2000f8ec03f */
[----:B------:R-:W-:-:S02]  /*1600*/  CS2R R26, SRZ ;  /* 0x00000000001a7805 */ /* 0x000fc4000001ff00 */
[----:B------:R-:W-:Y:S01]  /*1610*/  CS2R R28, SRZ ;  /* 0x00000000001c7805 */ /* 0x000fe2000001ff00 */
[----:B------:R1:W-:Y:S01]  /*1620*/  STL [R1+0x24], RZ ;  /* 0x000024ff01007387 */ /* 0x0003e20000100800 */
[----:B------:R-:W-:Y:S01]  /*1630*/  UIADD3 UR10, UR9, -UR10, URZ ;  /* 0x8000000a090a7290 */ /* 0x000fe2000fffe03f */
[----:B---34-:R-:W-:Y:S02]  /*1640*/  CS2R R30, SRZ ;  /* 0x00000000001e7805 */ /* 0x018fe4000001ff00 */
[----:B------:R-:W-:Y:S01]  /*1650*/  CS2R R32, SRZ ;  /* 0x0000000000207805 */ /* 0x000fe2000001ff00 */
[----:B------:R1:W-:Y:S01]  /*1660*/  STL [R1+0x20], RZ ;  /* 0x000020ff01007387 */ /* 0x0003e20000100800 */
[----:B------:R-:W-:Y:S01]  /*1670*/  ULEA UR10, UR10, UR14, 0xc ;  /* 0x0000000e0a0a7291 */ /* 0x000fe2000f8e603f */
[----:B------:R-:W-:Y:S02]  /*1680*/  CS2R R34, SRZ ;  /* 0x0000000000227805 */ /* 0x000fe4000001ff00 */
[----:B------:R-:W-:Y:S01]  /*1690*/  CS2R R36, SRZ ;  /* 0x0000000000247805 */ /* 0x000fe2000001ff00 */
[----:B------:R1:W-:Y:S01]  /*16a0*/  STL [R1+0x1c], RZ ;  /* 0x00001cff01007387 */ /* 0x0003e20000100800 */
[----:B------:R-:W-:Y:S01]  /*16b0*/  UIADD3 UR10, UR10, 0x180, URZ ;  /* 0x000001800a0a7890 */ /* 0x000fe2000fffe03f */
[----:B------:R-:W-:-:S02]  /*16c0*/  CS2R R38, SRZ ;  /* 0x0000000000267805 */ /* 0x000fc4000001ff00 */
[----:B------:R-:W-:Y:S01]  /*16d0*/  CS2R R40, SRZ ;  /* 0x0000000000287805 */ /* 0x000fe2000001ff00 */
[----:B------:R1:W-:Y:S01]  /*16e0*/  STL [R1+0x18], RZ ;  /* 0x000018ff01007387 */ /* 0x0003e20000100800 */
[----:B------:R-:W-:Y:S01]  /*16f0*/  USHF.R.U32.HI UR10, URZ, 0x4, UR10 ;  /* 0x000000043f0a7899 */ /* 0x000fe2000801160a */
[----:B------:R-:W-:Y:S02]  /*1700*/  CS2R R42, SRZ ;  /* 0x00000000002a7805 */ /* 0x000fe4000001ff00 */
[----:B------:R-:W-:Y:S01]  /*1710*/  CS2R R44, SRZ ;  /* 0x00000000002c7805 */ /* 0x000fe2000001ff00 */
[----:B------:R1:W-:Y:S01]  /*1720*/  STL [R1+0x14], RZ ;  /* 0x000014ff01007387 */ /* 0x0003e20000100800 */
[----:B------:R-:W-:Y:S01]  /*1730*/  ULOP3.LUT UR15, UR10, 0x3fff, URZ, 0xc0, !UPT ;  /* 0x00003fff0a0f7892 */ /* 0x000fe2000f8ec03f */
        /* <DEDUP_REMOVED lines=18> */
[----:B------:R1:W-:Y:S01]  /*1860*/  STL [R1], RZ ;  /* 0x000000ff01007387 */ /* 0x0003e20000100800 */
[----:B------:R-:W-:-:S02]  /*1870*/  CS2R R74, SRZ ;  /* 0x00000000004a7805 */ /* 0x000fc4000001ff00 */
[----:B------:R-:W-:Y:S02]  /*1880*/  CS2R R76, SRZ ;  /* 0x00000000004c7805 */ /* 0x000fe4000001ff00 */
[----:B------:R-:W-:Y:S02]  /*1890*/  CS2R R78, SRZ ;  /* 0x00000000004e7805 */ /* 0x000fe4000001ff00 */
[----:B------:R-:W-:Y:S02]  /*18a0*/  CS2R R80, SRZ ;  /* 0x0000000000507805 */ /* 0x000fe4000001ff00 */
[----:B------:R-:W-:Y:S02]  /*18b0*/  CS2R R82, SRZ ;  /* 0x0000000000527805 */ /* 0x000fe4000001ff00 */
[----:B------:R-:W-:Y:S02]  /*18c0*/  CS2R R84, SRZ ;  /* 0x0000000000547805 */ /* 0x000fe4000001ff00 */
        /* <DEDUP_REMOVED lines=32> */
[----:B------:R-:W-:Y:S01]  /*1ad0*/  CS2R R150, SRZ ;  /* 0x0000000000967805 */ /* 0x000fe2000001ff00 */
[----:B-1----:R-:W-:Y:S06]  /*1ae0*/  @!P0 BRA `(.L_x_13) ;  /* 0x0000001000688947 */ /* 0x002fec0003800000 */
[----:B------:R-:W-:-:S06]  /*1af0*/  UISETP.NE.AND UP0, UPT, UR21, 0x3, UPT ;  /* 0x000000031500788c */ /* 0x000fcc000bf05270 */
[----:B------:R-:W-:-:S13]  /*1b00*/  PLOP3.LUT P1, PT, PT, PT, UP0, 0x80, 0x0 ;  /* 0x000000000000781c */ /* 0x000fda0003f2f008 */
[----:B------:R-:W-:Y:S05]  /*1b10*/  @!P1 BRA `(.L_x_14) ;  /* 0x0000000000049947 */ /* 0x000fea0003800000 */
[----:B------:R-:W-:Y:S01]  /*1b20*/  BPT.TRAP 0x1 ;  /* 0x000000040000795c */ /* 0x000fe20000300000 */
.L_x_14:
[----:B------:R-:W-:Y:S01]  /*1b30*/  ULEA UR6, UR5, UR14, 0x3 ;  /* 0x0000000e05067291 */ /* 0x000fe2000f8e183f */
[----:B------:R-:W-:-:S05]  /*1b40*/  IMAD.U32 R0, RZ, RZ, UR4 ;  /* 0x00000004ff007e24 */ /* 0x000fca000f8e00ff */
[----:B------:R-:W-:-:S04]  /*1b50*/  SHF.L.U32 R0, R0, 0x1f, RZ ;  /* 0x0000001f00007819 */ /* 0x000fc800000006ff */
[----:B------:R0:W1:Y:S01]  /*1b60*/  SYNCS.PHASECHK.TRANS64.TRYWAIT P0, [UR6], R0 ;  /* 0x00000000ff0075a7 */ /* 0x0000620008000146 */
[----:B------:R-:W-:Y:S05]  /*1b70*/  @!P1 BRA `(.L_x_15) ;  /* 0x0000000000049947 */ /* 0x000fea0003800000 */
[----:B------:R-:W-:Y:S01]  /*1b80*/  BPT.TRAP 0x1 ;  /* 0x000000040000795c */ /* 0x000fe20000300000 */
.L_x_15:
[----:B-1----:R-:W-:Y:S05]  /*1b90*/  @P0 BRA `(.L_x_16) ;  /* 0x0000000000080947 */ /* 0x002fea0003800000 */
[----:B------:R-:W1:Y:S02]  /*1ba0*/  SYNCS.PHASECHK.TRANS64.TRYWAIT P0, [UR6], R0 ;  /* 0x00000000ff0075a7 */ /* 0x000e640008000146 */
[----:B-1----:R-:W-:Y:S05]  /*1bb0*/  @!P0 BRA `(.L_x_17) ;  /* 0x000000e400848947 */ /* 0x002fea0003800000 */
.L_x_16:
[----:B------:R-:W-:Y:S01]  /*1bc0*/  UIADD3 UR6, UR14, 0xe180, URZ ;  /* 0x0000e1800e067890 */ /* 0x000fe2000fffe03f */
[----:B------:R-:W-:Y:S01]  /*1bd0*/  WARPGROUP.ARRIVE ;  /* 0x00000000000079c5 */ /* 0x000fe20000000000 */
[----:B------:R-:W-:Y:S01]  /*1be0*/  ULOP3.LUT UR8, UR15, 0x10000, URZ, 0xfc, !UPT ;  /* 0x000100000f087892 */ /* 0x000fe2000f8efc3f */
[----:B------:R2:W-:Y:S01]  /*1bf0*/  STL [R1+0x74], RZ ;  /* 0x000074ff01007387 */ /* 0x0005e20000100800 */
[----:B------:R-:W-:Y:S01]  /*1c00*/  USHF.R.U32.HI UR6, URZ, 0x4, UR6 ;  /* 0x000000043f067899 */ /* 0x000fe20008011606 */
[----:B01----:R-:W-:Y:S01]  /*1c10*/  IMAD.MOV.U32 R0, RZ, RZ, RZ ;  /* 0x000000ffff007224 */ /* 0x003fe200078e00ff */
[----:B------:R-:W-:Y:S01]  /*1c20*/  ULEA UR8, UR5, UR8, 0x9 ;  /* 0x0000000805087291 */ /* 0x000fe2000f8e483f */
[----:B------:R2:W-:Y:S01]  /*1c30*/  STL [R1+0x70], RZ ;  /* 0x000070ff01007387 */ /* 0x0005e20000100800 */
[----:B------:R-:W-:Y:S01]  /*1c40*/  ULOP3.LUT UR6, UR6, 0x3fff, URZ, 0xc0, !UPT ;  /* 0x00003fff06067892 */ /* 0x000fe2000f8ec03f */
[----:B------:R-:W-:Y:S01]  /*1c50*/  CS2R R2, SRZ ;  /* 0x0000000000027805 */ /* 0x000fe2000001ff00 */
[----:B------:R-:W-:Y:S01]  /*1c60*/  UMOV UR9, 0x80000020 ;  /* 0x8000002000097882 */ /* 0x000fe20000000000 */
[----:B------:R-:W-:Y:S01]  /*1c70*/  UMOV UR11, 0x80000020 ;  /* 0x80000020000b7882 */ /* 0x000fe20000000000 */
[----:B------:R-:W-:Y:S01]  /*1c80*/  ULOP3.LUT UR6, UR6, 0x10000, URZ, 0xfc, !UPT ;  /* 0x0001000006067892 */ /* 0x000fe2000f8efc3f */
[----:B------:R2:W-:Y:S01]  /*1c90*/  STL [R1+0x6c], RZ ;  /* 0x00006cff01007387 */ /* 0x0005e20000100800 */
[----:B------:R-:W-:Y:S01]  /*1ca0*/  ULDC UR7, c[0x0][0x50c] ;  /* 0x0001430000077ab9 */ /* 0x000fe20000000800 */
[----:B------:R-:W-:Y:S01]  /*1cb0*/  CS2R R4, SRZ ;  /* 0x0000000000047805 */ /* 0x000fe2000001ff00 */
[----:B------:R-:W-:Y:S01]  /*1cc0*/  ULEA UR10, UR5, UR6, 0xa ;  /* 0x00000006050a7291 */ /* 0x000fe2000f8e503f */
[----:B------:R2:W-:Y:S01]  /*1cd0*/  STL [R1+0x68], RZ ;  /* 0x000068ff01007387 */ /* 0x0005e20000100800 */
[----:B------:R-:W-:Y:S01]  /*1ce0*/  UISETP.NE.AND UP0, UPT, UR7, 0x2, UPT ;  /* 0x000000020700788c */ /* 0x000fe2000bf05270 */
[----:B------:R-:W-:Y:S01]  /*1cf0*/  CS2R R6, SRZ ;  /* 0x0000000000067805 */ /* 0x000fe2000001ff00 */
[----:B------:R-:W-:Y:S01]  /*1d00*/  UMOV UR6, 0x2 ;  /* 0x0000000200067882 */ /* 0x000fe20000000000 */
[----:B------:R2:W-:Y:S01]  /*1d10*/  STL [R1+0x64], RZ ;  /* 0x000064ff01007387 */ /* 0x0005e20000100800 */
[----:B------:R-:W-:Y:S01]  /*1d20*/  USEL UR7, URZ, 0x1, UP0 ;  /* 0x000000013f077887 */ /* 0x000fe20008000000 */
[----:B------:R-:W-:-:S02]  /*1d30*/  CS2R R8, SRZ ;  /* 0x0000000000087805 */ /* 0x000fc4000001ff00 */
[----:B------:R-:W-:Y:S01]  /*1d40*/  CS2R R10, SRZ ;  /* 0x00000000000a7805 */ /* 0x000fe2000001ff00 */
[----:B------:R-:W-:Y:S01]  /*1d50*/  QGMMA.64x256x32.F32.E4M3.E4M3 R24, gdesc[UR8], RZ, !UPT ;  /* 0x03e00000081879f3 */ /* 0x000fe2000c7008ff */
[----:B------:R2:W-:Y:S01]  /*1d60*/  STL [R1+0x60], RZ ;  /* 0x000060ff01007387 */ /* 0x0005e20000100800 */
[----:B------:R-:W-:Y:S01]  /*1d70*/  UIADD3 UR8, UR8, 0x2, URZ ;  /* 0x0000000208087890 */ /* 0x000fe2000fffe03f */
[----:B------:R-:W-:Y:S01]  /*1d80*/  ISETP.NE.AND P0, PT, RZ, UR7, PT ;  /* 0x00000007ff007c0c */ /* 0x000fe2000bf05270 */
[----:B------:R-:W-:Y:S01]  /*1d90*/  UIADD3 UR10, UR10, 0x2, URZ ;  /* 0x000000020a0a7890 */ /* 0x000fe2000fffe03f */
[----:B------:R2:W-:Y:S01]  /*1da0*/  STL [R1+0x5c], RZ ;  /* 0x00005cff01007387 */ /* 0x0005e20000100800 */
[----:B------:R-:W-:Y:S01]  /*1db0*/  UMOV UR9, 0x80000020 ;  /* 0x8000002000097882 */ /* 0x000fe20000000000 */
[----:B------:R-:W-:Y:S01]  /*1dc0*/  UMOV UR11, 0x80000020 ;  /* 0x80000020000b7882 */ /* 0x000fe20000000000 */
        /* <DEDUP_REMOVED lines=58> */
[----:B------:R-:W-:-:S03]  /*2170*/  IMAD.MOV.U32 R226, RZ, RZ, RZ ;  /* 0x000000ffffe27224 */ /* 0x000fc600078e00ff */
[----:B------:R2:W-:Y:S04]  /*2180*/  STL [R1+0x1c], RZ ;  /* 0x00001cff01007387 */ /* 0x0005e80000100800 */
[----:B------:R2:W-:Y:S04]  /*2190*/  STL [R1+0x18], RZ ;  /* 0x000018ff01007387 */ /* 0x0005e80000100800 */
[----:B------:R2:W-:Y:S04]  /*21a0*/  STL [R1+0x14], RZ ;  /* 0x000014ff01007387 */ /* 0x0005e80000100800 */
[----:B------:R2:W-:Y:S04]  /*21b0*/  STL [R1+0x10], RZ ;  /* 0x000010ff01007387 */ /* 0x0005e80000100800 */
[----:B------:R2:W-:Y:S04]  /*21c0*/  STL [R1+0xc], RZ ;  /* 0x00000cff01007387 */ /* 0x0005e80000100800 */
[----:B------:R2:W-:Y:S04]  /*21d0*/  STL [R1+0x8], RZ ;  /* 0x000008ff01007387 */ /* 0x0005e80000100800 */
[----:B------:R2:W-:Y:S04]  /*21e0*/  STL [R1+0x4], RZ ;  /* 0x000004ff01007387 */ /* 0x0005e80000100800 */
[----:B------:R2:W-:Y:S01]  /*21f0*/  STL [R1], RZ ;  /* 0x000000ff01007387 */ /* 0x0005e20000100800 */
[----:B------:R-:W-:Y:S01]  /*2200*/  QGMMA.64x256x32.F32.E4M3.E4M3 R24, gdesc[UR8], R24, gsb0 ;  /* 0x03e00000081879f3 */ /* 0x000fe20008000818 */
[----:B------:R-:W-:Y:S05]  /*2210*/  @!P0 BRA `(.L_x_18) ;  /* 0x0000000800808947 */ /* 0x000fea0003800000 */
[----:B------:R-:W-:Y:S02]  /*2220*/  WARPGROUP.DEPBAR.LE gsb0, 0x0 ;  /* 0x00008000000079c5 */ /* 0x000fe40000010000 */
[----:B------:R-:W-:-:S01]  /*2230*/  FADD R227, RZ, R122 ;  /* 0x0000007affe37221 */ /* 0x000fc20000000000 */
[----:B------:R-:W-:Y:S01]  /*2240*/  FADD R226, RZ, R24 ;  /* 0x00000018ffe27221 */ /* 0x000fe20000000000 */
[----:B------:R-:W-:-:S01]  /*2250*/  FADD R225, RZ, R25 ;  /* 0x00000019ffe17221 */ /* 0x000fc20000000000 */
[----:B------:R-:W-:Y:S01]  /*2260*/  FADD R224, RZ, R26 ;  /* 0x0000001affe07221 */ /* 0x000fe20000000000 */
[----:B------:R-:W-:-:S01]  /*2270*/  FADD R223, RZ, R27 ;  /* 0x0000001bffdf7221 */ /* 0x000fc20000000000 */
[----:B------:R0:W-:Y:S01]  /*2280*/  STL [R1], R227 ;  /* 0x000000e301007387 */ /* 0x0001e20000100800 */
[----:B------:R-:W-:-:S01]  /*2290*/  FADD R222, RZ, R28 ;  /* 0x0000001cffde7221 */ /* 0x000fc20000000000 */
[----:B------:R-:W-:Y:S01]  /*22a0*/  FADD R221, RZ, R29 ;  /* 0x0000001dffdd7221 */ /* 0x000fe20000000000 */
[----:B------:R-:W-:-:S01]  /*22b0*/  FADD R220, RZ, R30 ;  /* 0x0000001effdc7221 */ /* 0x000fc20000000000 */
[----:B------:R-:W-:Y:S01]  /*22c0*/  FADD R219, RZ, R31 ;  /* 0x0000001fffdb7221 */ /* 0x000fe20000000000 */
[----:B------:R-:W-:-:S01]  /*22d0*/  FADD R218, RZ, R32 ;  /* 0x00000020ffda7221 */ /* 0x000fc20000000000 */
[----:B------:R-:W-:Y:S01]  /*22e0*/  FADD R217, RZ, R33 ;  /* 0x00000021ffd97221 */ /* 0x000fe20000000000 */
[----:B------:R-:W-:-:S01]  /*22f0*/  FADD R216, RZ, R34 ;  /* 0x00000022ffd87221 */ /* 0x000fc20000000000 */
[----:B------:R-:W-:Y:S01]  /*2300*/  FADD R215, RZ, R35 ;  /* 0x00000023ffd77221 */ /* 0x000fe20000000000 */
[----:B------:R-:W-:-:S01]  /*2310*/  FADD R214, RZ, R36 ;  /* 0x00000024ffd67221 */ /* 0x000fc20000000000 */
[----:B0-----:R-:W-:Y:S01]  /*2320*/  FADD R227, RZ, R123 ;  /* 0x0000007bffe37221 */ /* 0x001fe20000000000 */
[----:B------:R-:W-:-:S01]  /*2330*/  FADD R213, RZ, R37 ;  /* 0x00000025ffd57221 */ /* 0x000fc20000000000 */
[----:B------:R-:W-:Y:S01]  /*2340*/  FADD R212, RZ, R38 ;  /* 0x00000026ffd47221 */ /* 0x000fe20000000000 */
[----:B------:R-:W-:-:S01]  /*2350*/  FADD R211, RZ, R39 ;  /* 0x00000027ffd37221 */ /* 0x000fc20000000000 */
[----:B------:R-:W-:Y:S01]  /*2360*/  FADD R210, RZ, R40 ;  /* 0x00000028ffd27221 */ /* 0x000fe20000000000 */
[----:B------:R0:W-:Y:S01]  /*2370*/  STL [R1+0x4], R227 ;  /* 0x000004e301007387 */ /* 0x0001e20000100800 */
        /* <DEDUP_REMOVED lines=93> */
[----:B------:R-:W-:Y:S01]  /*2950*/  UMOV UR6, URZ ;  /* 0x0000003f00067c82 */ /* 0x000fe20008000000 */
[----:B0-----:R-:W-:-:S05]  /*2960*/  FADD R227, RZ, R130 ;  /* 0x00000082ffe37221 */ /* 0x001fca0000000000 */
[----:B------:R0:W-:Y:S02]  /*2970*/  STL [R1+0x20], R227 ;  /* 0x000020e301007387 */ /* 0x0001e40000100800 */
        /* <DEDUP_REMOVED lines=42> */
.L_x_18:
[----:B------:R-:W-:-:S04]  /*2c20*/  UIADD3 UR18, UR5, 0x1, URZ ;  /* 0x0000000105127890 */ /* 0x000fc8000fffe03f */
[----:B------:R-:W-:-:S04]  /*2c30*/  UISETP.NE.AND UP0, UPT, UR18, 0x7, UPT ;  /* 0x000000071200788c */ /* 0x000fc8000bf05270 */
[----:B------:R-:W-:Y:S02]  /*2c40*/  USEL UR8, URZ, 0x1, UP0 ;  /* 0x000000013f087887 */ /* 0x000fe40008000000 */
[----:B------:R-:W-:Y:S02]  /*2c50*/  USEL UR18, UR18, URZ, UP0 ;  /* 0x0000003f12127287 */ /* 0x000fe40008000000 */
[----:B------:R-:W-:-:S06]  /*2c60*/  ULOP3.LUT UR8, UR4, UR8, URZ, 0x3c, !UPT ;  /* 0x0000000804087292 */ /* 0x000fcc000f8e3c3f */
[----:B0-----:R-:W-:Y:S01]  /*2c70*/  IMAD.U32 R227, RZ, RZ, UR8 ;  /* 0x00000008ffe37e24 */ /* 0x001fe2000f8e00ff */
[----:B------:R-:W-:-:S06]  /*2c80*/  UMOV UR8, 0x1 ;  /* 0x0000000100087882 */ /* 0x000fcc0000000000 */
.L_x_13:
[----:B------:R-:W-:-:S04]  /*2c90*/  UISETP.LT.AND UP0, UPT, UR12, 0x1, UPT ;  /* 0x000000010c00788c */ /* 0x000fc8000bf01270 */
[----:B------:R-:W-:-:S04]  /*2ca0*/  USEL UR9, UR12, 0x1, UP0 ;  /* 0x000000010c097887 */ /* 0x000fc80008000000 */
[----:B------:R-:W-:-:S04]  /*2cb0*/  UIADD3 UR9, UR12, -UR9, URZ ;  /* 0x800000090c097290 */ /* 0x000fc8000fffe03f */
[----:B------:R-:W-:-:S06]  /*2cc0*/  UISETP.GE.AND UP0, UPT, UR9, 0x1, UPT ;  /* 0x000000010900788c */ /* 0x000fcc000bf06270 */
[----:B------:R-:W-:-:S13]  /*2cd0*/  PLOP3.LUT P0, PT, PT, PT, UP0, 0x80, 0x0 ;  /* 0x000000000000781c */ /* 0x000fda0003f0f008 */
[----:B------:R-:W-:Y:S05]  /*2ce0*/  @!P0 BRA `(.L_x_19) ;  /* 0x0000001000848947 */ /* 0x000fea0003800000 */
[----:B------:R-:W-:Y:S01]  /*2cf0*/  IMAD.U32 R228, RZ, RZ, UR9 ;  /* 0x00000009ffe47e24 */ /* 0x000fe2000f8e00ff */
[----:B------:R-:W-:Y:S01]  /*2d00*/  UMOV UR23, UR5 ;  /* 0x0000000500177c82 */ /* 0x000fe20008000000 */
[----:B------:R-:W-:-:S05]  /*2d10*/  ULDC UR24, c[0x0][0x50c] ;  /* 0x0001430000187ab9 */ /* 0x000fca0000000800 */
.L_x_27:
[----:B------:R-:W-:-:S06]  /*2d20*/  UISETP.NE.AND UP0, UPT, UR21, 0x3, UPT ;  /* 0x000000031500788c */ /* 0x000fcc000bf05270 */
[----:B------:R-:W-:-:S13]  /*2d30*/  PLOP3.LUT P1, PT, PT, PT, UP0, 0x80, 0x0 ;  /* 0x000000000000781c */ /* 0x000fda0003f2f008 */
[----:B01----:R-:W-:Y:S05]  /*2d40*/  @!P1 BRA `(.L_x_20) ;  /* 0x0000000000049947 */ /* 0x003fea0003800000 */
[----:B------:R-:W-:Y:S01]  /*2d50*/  BPT.TRAP 0x1 ;  /* 0x000000040000795c */ /* 0x000fe20000300000 */
.L_x_20:
[----:B------:R-:W0:Y:S01]  /*2d60*/  S2UR UR9, SR_CgaCtaId ;  /* 0x00000000000979c3 */ /* 0x000e220000008800 */
[----:B------:R-:W-:Y:S01]  /*2d70*/  UMOV UR14, 0x400 ;  /* 0x00000400000e7882 */ /* 0x000fe20000000000 */
[----:B------:R-:W-:Y:S01]  /*2d80*/  SHF.L.U32 R229, R227, 0x1f, RZ ;  /* 0x0000001fe3e57819 */ /* 0x000fe200000006ff */
[----:B0-----:R-:W-:-:S04]  /*2d90*/  ULEA UR14, UR9, UR14, 0x18 ;  /* 0x0000000e090e7291 */ /* 0x001fc8000f8ec03f */
[----:B------:R-:W-:-:S09]  /*2da0*/  ULEA UR9, UR18, UR14, 0x3 ;  /* 0x0000000e12097291 */ /* 0x000fd2000f8e183f */
[----:B------:R0:W1:Y:S01]  /*2db0*/  SYNCS.PHASECHK.TRANS64.TRYWAIT P0, [UR9], R229 ;  /* 0x000000e5ff0075a7 */ /* 0x0000620008000149 */
[----:B------:R-:W-:Y:S05]  /*2dc0*/  @!P1 BRA `(.L_x_21) ;  /* 0x0000000000049947 */ /* 0x000fea0003800000 */
[----:B------:R-:W-:Y:S01]  /*2dd0*/  BPT.TRAP 0x1 ;  /* 0x000000040000795c */ /* 0x000fe20000300000 */
.L_x_21:
[----:B-1----:R-:W-:Y:S05]  /*2de0*/  @P0 BRA `(.L_x_22) ;  /* 0x0000000000080947 */ /* 0x002fea0003800000 */
[----:B------:R-:W1:Y:S02]  /*2df0*/  SYNCS.PHASECHK.TRANS64.TRYWAIT P0, [UR9], R229 ;  /* 0x000000e5ff0075a7 */ /* 0x000e640008000149 */
[----:B-1----:R-:W-:Y:S05]  /*2e00*/  @!P0 BRA `(.L_x_23) ;  /* 0x000000d400088947 */ /* 0x002fea0003800000 */
.L_x_22:
[----:B------:R-:W-:Y:S01]  /*2e10*/  UIADD3 UR9, UR14, 0xe180, URZ ;  /* 0x0000e1800e097890 */ /* 0x000fe2000fffe03f */
[----:B------:R-:W-:Y:S01]  /*2e20*/  WARPGROUP.ARRIVE ;  /* 0x00000000000079c5 */ /* 0x000fe20000000000 */
[----:B------:R-:W-:Y:S02]  /*2e30*/  UISETP.NE.AND UP0, UPT, UR7, URZ, UPT ;  /* 0x0000003f0700728c */ /* 0x000fe4000bf05270 */
[----:B------:R-:W-:Y:S02]  /*2e40*/  USHF.R.U32.HI UR9, URZ, 0x4, UR9 ;  /* 0x000000043f097899 */ /* 0x000fe40008011609 */
[----:B------:R-:W-:Y:S02]  /*2e50*/  USEL UR8, UR8, URZ, !UP0 ;  /* 0x0000003f08087287 */ /* 0x000fe4000c000000 */
[----:B------:R-:W-:Y:S02]  /*2e60*/  ULOP3.LUT UR9, UR9, 0x3fff, URZ, 0xc0, !UPT ;  /* 0x00003fff09097892 */ /* 0x000fe4000f8ec03f */
[----:B------:R-:W-:-:S02]  /*2e70*/  ULOP3.LUT UR7, UR15, 0x10000, URZ, 0xfc, !UPT ;  /* 0x000100000f077892 */ /* 0x000fc4000f8efc3f */
[----:B------:R-:W-:Y:S02]  /*2e80*/  ULOP3.LUT UR9, UR9, 0x10000, URZ, 0xfc, !UPT ;  /* 0x0001000009097892 */ /* 0x000fe4000f8efc3f */
[----:B------:R-:W-:Y:S02]  /*2e90*/  UISETP.NE.U32.AND UP0, UPT, UR8, URZ, UPT ;  /* 0x0000003f0800728c */ /* 0x000fe4000bf05070 */
[----:B------:R-:W-:Y:S02]  /*2ea0*/  ULEA UR8, UR18, UR7, 0x9 ;  /* 0x0000000712087291 */ /* 0x000fe4000f8e483f */
[----:B------:R-:W-:Y:S01]  /*2eb0*/  ULEA UR10, UR18, UR9, 0xa ;  /* 0x00000009120a7291 */ /* 0x000fe2000f8e503f */
[----:B------:R-:W-:Y:S02]  /*2ec0*/  UMOV UR11, 0x80000020 ;  /* 0x80000020000b7882 */ /* 0x000fe40000000000 */
[----:B------:R-:W-:Y:S01]  /*2ed0*/  UMOV UR9, 0x80000020 ;  /* 0x8000002000097882 */ /* 0x000fe20000000000 */
[----:B------:R-:W-:-:S05]  /*2ee0*/  UIADD3 UR6, UR6, 0x2, URZ ;  /* 0x0000000206067890 */ /* 0x000fca000fffe03f */
[----:B------:R-:W-:Y:S01]  /*2ef0*/  QGMMA.64x256x32.F32.E4M3.E4M3 R24, gdesc[UR8], R24, UP0 ;  /* 0x03e00000081879f3 */ /* 0x000fe2000bf00818 */
[----:B------:R-:W-:Y:S02]  /*2f00*/  UIADD3 UR8, UR8, 0x2, URZ ;  /* 0x0000000208087890 */ /* 0x000fe4000fffe03f */
[----:B------:R-:W-:Y:S01]  /*2f10*/  UIADD3 UR10, UR10, 0x2, URZ ;  /* 0x000000020a0a7890 */ /* 0x000fe2000fffe03f */
[----:B------:R-:W-:Y:S01]  /*2f20*/  UMOV UR9, 0x80000020 ;  /* 0x8000002000097882 */ /* 0x000fe20000000000 */
[----:B------:R-:W-:Y:S01]  /*2f30*/  UMOV UR11, 0x80000020 ;  /* 0x80000020000b7882 */ /* 0x000fe20000000000 */
[----:B------:R-:W-:-:S04]  /*2f40*/  UISETP.NE.AND UP0, UPT, UR6, UR24, UPT ;  /* 0x000000180600728c */ /* 0x000fc8000bf05270 */
[----:B------:R-:W-:-:S06]  /*2f50*/  USEL UR7, URZ, 0x1, UP0 ;  /* 0x000000013f077887 */ /* 0x000fcc0008000000 */
[----:B------:R-:W-:-:S12]  /*2f60*/  ISETP.NE.AND P0, PT, RZ, UR7, PT ;  /* 0x00000007ff007c0c */ /* 0x000fd8000bf05270 */
[----:B------:R-:W-:Y:S03]  /*2f70*/  QGMMA.64x256x32.F32.E4M3.E4M3 R24, gdesc[UR8], R24, gsb0 ;  /* 0x03e00000081879f3 */ /* 0x000fe60008000818 */
[----:B------:R-:W-:Y:S02]  /*2f80*/  WARPGROUP.DEPBAR.LE gsb0, 0x1 ;  /* 0x00008000000079c5 */ /* 0x000fe40000010100 */
[----:B------:R-:W-:Y:S05]  /*2f90*/  @!P0 BRA `(.L_x_24) ;  /* 0x0000000c00808947 */ /* 0x000fea0003800000 */
[----:B------:R-:W-:Y:S02]  /*2fa0*/  WARPGROUP.DEPBAR.LE gsb0, 0x0 ;  /* 0x00008000000079c5 */ /* 0x000fe40000010000 */
[----:B------:R-:W-:-:S01]  /*2fb0*/  FADD R226, R24, R226 ;  /* 0x000000e218e27221 */ /* 0x000fc20000000000 */
[----:B------:R-:W-:Y:S01]  /*2fc0*/  FADD R225, R25, R225 ;  /* 0x000000e119e17221 */ /* 0x000fe20000000000 */
[----:B------:R1:W-:Y:S01]  /*2fd0*/  STL [R1+0x88], R227 ;  /* 0x000088e301007387 */ /* 0x0003e20000100800 */
[----:B------:R-:W-:-:S01]  /*2fe0*/  FADD R224, R26, R224 ;  /* 0x000000e01ae07221 */ /* 0x000fc20000000000 */
[----:B------:R-:W-:Y:S01]  /*2ff0*/  FADD R223, R27, R223 ;  /* 0x000000df1bdf7221 */ /* 0x000fe20000000000 */
[----:B------:R-:W-:-:S01]  /*3000*/  FADD R222, R28, R222 ;  /* 0x000000de1cde7221 */ /* 0x000fc20000000000 */
[----:B------:R-:W-:Y:S01]  /*3010*/  FADD R221, R29, R221 ;  /* 0x000000dd1ddd7221 */ /* 0x000fe20000000000 */
[----:B-1----:R-:W3:Y:S04]  /*3020*/  LDL.LU R227, [R1+0x30] ;  /* 0x0000300001e37983 */ /* 0x002ee80000300800 */
[----:B------:R1:W-:Y:S01]  /*3030*/  STL [R1+0x8c], R226 ;  /* 0x00008ce201007387 */ /* 0x0003e20000100800 */
[----:B------:R-:W-:-:S01]  /*3040*/  FADD R220, R30, R220 ;  /* 0x000000dc1edc7221 */ /* 0x000fc20000000000 */
[----:B------:R-:W-:-:S02]  /*3050*/  FADD R219, R31, R219 ;  /* 0x000000db1fdb7221 */ /* 0x000fc40000000000 */
[----:B-1----:R-:W4:Y:S04]  /*3060*/  LDL.LU R226, [R1+0x2c] ;  /* 0x00002c0001e27983 */ /* 0x002f280000300800 */
[----:B------:R1:W-:Y:S01]  /*3070*/  STL [R1+0x90], R225 ;  /* 0x000090e101007387 */ /* 0x0003e20000100800 */
[----:B------:R-:W-:-:S03]  /*3080*/  FADD R218, R32, R218 ;  /* 0x000000da20da7221 */ /* 0x000fc60000000000 */
[----:B-1----:R-:W2:Y:S04]  /*3090*/  LDL.LU R225, [R1+0x28] ;  /* 0x0000280001e17983 */ /* 0x002ea80000300800 */
        /* <DEDUP_REMOVED lines=9> */
[----:B------:R1:W-:Y:S04]  /*3130*/  STL [R1+0xa0], R221 ;  /* 0x0000a0dd01007387 */ /* 0x0003e80000100800 */
        /* <DEDUP_REMOVED lines=12> */
[----:B-1----:R-:W2:Y:S01]  /*3200*/  LDL.LU R215, [R1] ;  /* 0x0000000001d77983 */ /* 0x002ea20000300800 */
[----:B------:R-:W-:-:S01]  /*3210*/  FADD R214, R36, R214 ;  /* 0x000000d624d67221 */ /* 0x000fc20000000000 */
[----:B------:R-:W-:Y:S01]  /*3220*/  FADD R213, R37, R213 ;  /* 0x000000d525d57221 */ /* 0x000fe20000000000 */
[----:B------:R-:W-:-:S01]  /*3230*/  FADD R212, R38, R212 ;  /* 0x000000d426d47221 */ /* 0x000fc20000000000 */
[----:B------:R-:W-:Y:S01]  /*3240*/  FADD R211, R39, R211 ;  /* 0x000000d327d37221 */ /* 0x000fe20000000000 */
[----:B------:R-:W-:-:S01]  /*3250*/  FADD R210, R40, R210 ;  /* 0x000000d228d27221 */ /* 0x000fc20000000000 */
[----:B------:R-:W-:Y:S01]  /*3260*/  STL [R1+0xbc], R214 ;  /* 0x0000bcd601007387 */ /* 0x000fe20000100800 */
        /* <DEDUP_REMOVED lines=11> */
[----:B------:R1:W-:Y:S01]  /*3320*/  STL [R1+0xc8], R211 ;  /* 0x0000c8d301007387 */ /* 0x0003e20000100800 */
[----:B------:R-:W-:-:S01]  /*3330*/  FADD R200, R50, R200 ;  /* 0x000000c832c87221 */ /* 0x000fc20000000000 */
[----:B------:R-:W-:Y:S01]  /*3340*/  FADD R199, R51, R199 ;  /* 0x000000c733c77221 */ /* 0x000fe20000000000 */
        /* <DEDUP_REMOVED lines=69> */
[----:B-----5:R-:W-:Y:S01]  /*37a0*/  FADD R0, R121, R0 ;  /* 0x0000000079007221 */ /* 0x020fe20000000000 */
[----:B---3--:R-:W-:-:S01]  /*37b0*/  FADD R227, R134, R227 ;  /* 0x000000e386e37221 */ /* 0x008fc20000000000 */
[----:B----4-:R-:W-:Y:S01]  /*37c0*/  FADD R226, R133, R226 ;  /* 0x000000e285e27221 */ /* 0x010fe20000000000 */
[----:B--2---:R-:W-:-:S01]  /*37d0*/  FADD R225, R132, R225 ;  /* 0x000000e184e17221 */ /* 0x004fc20000000000 */
        /* <DEDUP_REMOVED lines=9> */
[----:B------:R-:W-:-:S05]  /*3870*/  FADD R215, R122, R215 ;  /* 0x000000d77ad77221 */ /* 0x000fca0000000000 */
[----:B------:R2:W-:Y:S04]  /*3880*/  STL [R1], R215 ;  /* 0x000000d701007387 */ /* 0x0005e80000100800 */
[----:B------:R3:W-:Y:S04]  /*3890*/  STL [R1+0x4], R216 ;  /* 0x000004d801007387 */ /* 0x0007e80000100800 */
        /* <DEDUP_REMOVED lines=8> */
[----:B-1----:R-:W4:Y:S04]  /*3920*/  LDL.LU R211, [R1+0x34] ;  /* 0x0000340001d37983 */ /* 0x002f280000300800 */
[----:B------:R1:W-:Y:S04]  /*3930*/  STL [R1+0x28], R225 ;  /* 0x000028e101007387 */ /* 0x0003e80000100800 */
[----:B------:R-:W4:Y:S04]  /*3940*/  LDL.LU R212, [R1+0x38] ;  /* 0x0000380001d47983 */ /* 0x000f280000300800 */
[----:B------:R1:W-:Y:S04]  /*3950*/  STL [R1+0x2c], R226 ;  /* 0x00002ce201007387 */ /* 0x0003e80000100800 */
[----:B------:R-:W4:Y:S04]  /*3960*/  LDL.LU R213, [R1+0x3c] ;  /* 0x00003c0001d57983 */ /* 0x000f280000300800 */
[----:B------:R1:W-:Y:S04]  /*3970*/  STL [R1+0x30], R227 ;  /* 0x000030e301007387 */ /* 0x0003e80000100800 */
[----:B------:R-:W4:Y:S04]  /*3980*/  LDL.LU R214, [R1+0x40] ;  /* 0x0000400001d67983 */ /* 0x000f280000300800 */
[----:B--2---:R-:W2:Y:S04]  /*3990*/  LDL.LU R215, [R1+0x44] ;  /* 0x0000440001d77983 */ /* 0x004ea80000300800 */
[----:B---3--:R-:W3:Y:S04]  /*39a0*/  LDL.LU R216, [R1+0x48] ;  /* 0x0000480001d87983 */ /* 0x008ee80000300800 */
[----:B----4-:R-:W4:Y:S04]  /*39b0*/  LDL.LU R217, [R1+0x4c] ;  /* 0x00004c0001d97983 */ /* 0x010f280000300800 */
[----:B0-----:R-:W4:Y:S04]  /*39c0*/  LDL.LU R218, [R1+0x50] ;  /* 0x0000500001da7983 */ /* 0x001f280000300800 */
[----:B------:R-:W4:Y:S04]  /*39d0*/  LDL.LU R219, [R1+0x54] ;  /* 0x0000540001db7983 */ /* 0x000f280000300800 */
[----:B------:R-:W4:Y:S04]  /*39e0*/  LDL.LU R220, [R1+0x58] ;  /* 0x0000580001dc7983 */ /* 0x000f280000300800 */
[----:B------:R-:W4:Y:S04]  /*39f0*/  LDL.LU R221, [R1+0x5c] ;  /* 0x00005c0001dd7983 */ /* 0x000f280000300800 */
[----:B------:R-:W4:Y:S04]  /*3a00*/  LDL.LU R222, [R1+0x60] ;  /* 0x0000600001de7983 */ /* 0x000f280000300800 */
[----:B------:R-:W4:Y:S04]  /*3a10*/  LDL.LU R223, [R1+0x64] ;  /* 0x0000640001df7983 */ /* 0x000f280000300800 */
[----:B------:R-:W4:Y:S04]  /*3a20*/  LDL.LU R224, [R1+0x68] ;  /* 0x0000680001e07983 */ /* 0x000f280000300800 */
[----:B-1----:R-:W4:Y:S04]  /*3a30*/  LDL.LU R225, [R1+0x6c] ;  /* 0x00006c0001e17983 */ /* 0x002f280000300800 */
[----:B------:R-:W4:Y:S04]  /*3a40*/  LDL.LU R226, [R1+0x70] ;  /* 0x0000700001e27983 */ /* 0x000f280000300800 */
[----:B------:R-:W4:Y:S01]  /*3a50*/  LDL.LU R227, [R1+0x74] ;  /* 0x0000740001e37983 */ /* 0x000f220000300800 */
[----:B------:R-:W-:-:S05]  /*3a60*/  FADD R211, R135, R211 ;  /* 0x000000d387d37221 */ /* 0x000fca0000000000 */
[----:B------:R0:W-:Y:S01]  /*3a70*/  STL [R1+0x34], R211 ;  /* 0x000034d301007387 */ /* 0x0001e20000100800 */
[----:B------:R-:W-:-:S03]  /*3a80*/  FADD R212, R136, R212 ;  /* 0x000000d488d47221 */ /* 0x000fc60000000000 */
[----:B0-----:R1:W5:Y:S01]  /*3a90*/  LDL.LU R211, [R1+0xc8] ;  /* 0x0000c80001d37983 */ /* 0x0013620000300800 */
[----:B------:R-:W-:-:S03]  /*3aa0*/  FADD R213, R137, R213 ;  /* 0x000000d589d57221 */ /* 0x000fc60000000000 */
[----:B------:R0:W-:Y:S01]  /*3ab0*/  STL [R1+0x38], R212 ;  /* 0x000038d401007387 */ /* 0x0001e20000100800 */
[----:B------:R-:W-:-:S01]  /*3ac0*/  FADD R214, R138, R214 ;  /* 0x000000d68ad67221 */ /* 0x000fc20000000000 */
[----:B--2---:R-:W-:Y:S02]  /*3ad0*/  FADD R215, R139, R215 ;  /* 0x000000d78bd77221 */ /* 0x004fe40000000000 */
[----:B0-----:R1:W5:Y:S01]  /*3ae0*/  LDL.LU R212, [R1+0xc4] ;  /* 0x0000c40001d47983 */ /* 0x0013620000300800 */
[----:B---3--:R-:W-:-:S03]  /*3af0*/  FADD R216, R140, R216 ;  /* 0x000000d88cd87221 */ /* 0x008fc60000000000 */
[----:B------:R0:W-:Y:S01]  /*3b00*/  STL [R1+0x3c], R213 ;  /* 0x00003cd501007387 */ /* 0x0001e20000100800 */
[----:B----4-:R-:W-:-:S03]  /*3b10*/  FADD R217, R141, R217 ;  /* 0x000000d98dd97221 */ /* 0x010fc60000000000 */
[----:B0-----:R1:W5:Y:S01]  /*3b20*/  LDL.LU R213, [R1+0xc0] ;  /* 0x0000c00001d57983 */ /* 0x0013620000300800 */
[----:B------:R-:W-:-:S03]  /*3b30*/  FADD R218, R142, R218 ;  /* 0x000000da8eda7221 */ /* 0x000fc60000000000 */
[----:B------:R0:W-:Y:S01]  /*3b40*/  STL [R1+0x40], R214 ;  /* 0x000040d601007387 */ /* 0x0001e20000100800 */
[----:B------:R-:W-:-:S01]  /*3b50*/  FADD R219, R143, R219 ;  /* 0x000000db8fdb7221 */ /* 0x000fc20000000000 */
[----:B------:R-:W-:Y:S02]  /*3b60*/  FADD R220, R144, R220 ;  /* 0x000000dc90dc7221 */ /* 0x000fe40000000000 */
[----:B0-----:R1:W5:Y:S04]  /*3b70*/  LDL.LU R214, [R1+0xbc] ;  /* 0x0000bc0001d67983 */ /* 0x0013680000300800 */
[----:B------:R0:W-:Y:S01]  /*3b80*/  STL [R1+0x44], R215 ;  /* 0x000044d701007387 */ /* 0x0001e20000100800 */
[----:B------:R-:W-:-:S01]  /*3b90*/  FADD R221, R145, R221 ;  /* 0x000000dd91dd7221 */ /* 0x000fc20000000000 */
[----:B------:R-:W-:-:S02]  /*3ba0*/  FADD R222, R146, R222 ;  /* 0x000000de92de7221 */ /* 0x000fc40000000000 */
[----:B0-----:R1:W5:Y:S04]  /*3bb0*/  LDL.LU R215, [R1+0xb8] ;  /* 0x0000b80001d77983 */ /* 0x0013680000300800 */
[----:B------:R0:W-:Y:S01]  /*3bc0*/  STL [R1+0x48], R216 ;  /* 0x000048d801007387 */ /* 0x0001e20000100800 */
[----:B------:R-:W-:-:S03]  /*3bd0*/  FADD R223, R147, R223 ;  /* 0x000000df93df7221 */ /* 0x000fc60000000000 */
        /* <DEDUP_REMOVED lines=13> */
[----:B------:R0:W-:Y:S04]  /*3cb0*/  STL [R1+0x5c], R221 ;  /* 0x00005cdd01007387 */ /* 0x0001e80000100800 */
        /* <DEDUP_REMOVED lines=12> */
[----:B0-----:R1:W5:Y:S01]  /*3d80*/  LDL.LU R227, [R1+0x88] ;  /* 0x0000880001e37983 */ /* 0x0013620000300800 */
[----:B------:R-:W-:-:S05]  /*3d90*/  UMOV UR6, URZ ;  /* 0x0000003f00067c82 */ /* 0x000fca0008000000 */
.L_x_24:
[----:B------:R-:W-:Y:S05]  /*3da0*/  @!P1 BRA `(.L_x_25) ;  /* 0x0000000000049947 */ /* 0x000fea0003800000 */
[----:B------:R-:W-:Y:S01]  /*3db0*/  BPT.TRAP 0x1 ;  /* 0x000000040000795c */ /* 0x000fe20000300000 */
.L_x_25:
[----:B------:R-:W-:Y:S02]  /*3dc0*/  UISETP.GT.U32.AND UP0, UPT, UR13, 0x1, UPT ;  /* 0x000000010d00788c */ /* 0x000fe4000bf04070 */
[----:B------:R-:W-:-:S04]  /*3dd0*/  ULEA UR8, UR23, UR14, 0x3 ;  /* 0x0000000e17087291 */ /* 0x000fc8000f8e183f */
[----:B------:R-:W-:Y:S01]  /*3de0*/  UIADD3 UR8, UR8, 0x38, URZ ;  /* 0x0000003808087890 */ /* 0x000fe2000fffe03f */
[----:B------:R-:W-:-:S03]  /*3df0*/  PLOP3.LUT P0, PT, PT, PT, UP0, 0x80, 0x0 ;  /* 0x000000000000781c */ /* 0x000fc60003f0f008 */
[----:B------:R-:W-:-:S09]  /*3e00*/  UPRMT UR8, URZ, 0x654, UR8 ;  /* 0x000006543f087896 */ /* 0x000fd20008000008 */
[----:B------:R-:W-:Y:S01]  /*3e10*/  SYNCS.ARRIVE.TRANS64.RED.A1T0 RZ, [UR8], RZ ;  /* 0x000000ffffff79a7 */ /* 0x000fe20008100408 */
[----:B------:R-:W-:Y:S05]  /*3e20*/  @P0 BRA `(.L_x_26) ;  /* 0x0000000000040947 */ /* 0x000fea0003800000 */
[----:B------:R-:W-:Y:S01]  /*3e30*/  BPT.TRAP 0x1 ;  /* 0x000000040000795c */ /* 0x000fe20000300000 */
.L_x_26:
[----:B------:R-:W-:Y:S01]  /*3e40*/  UIADD3 UR18, UR18, 0x1, URZ ;  /* 0x0000000112127890 */ /* 0x000fe2000fffe03f */
[C---:B------:R-:W-:Y:S01]  /*3e50*/  ISETP.GT.AND P0, PT, R228.reuse, 0x1, PT ;  /* 0x00000001e400780c */ /* 0x040fe20003f04270 */
[----:B------:R-:W-:Y:S01]  /*3e60*/  UIADD3 UR23, UR23, 0x1, URZ ;  /* 0x0000000117177890 */ /* 0x000fe2000fffe03f */
[----:B------:R-:W-:Y:S01]  /*3e70*/  VIADD R228, R228, 0xffffffff ;  /* 0xffffffffe4e47836 */ /* 0x000fe20000000000 */
[----:B------:R-:W-:Y:S02]  /*3e80*/  UISETP.NE.AND UP0, UPT, UR18, 0x7, UPT ;  /* 0x000000071200788c */ /* 0x000fe4000bf05270 */
[----:B------:R-:W-:Y:S02]  /*3e90*/  UISETP.NE.AND UP1, UPT, UR23, 0x7, UPT ;  /* 0x000000071700788c */ /* 0x000fe4000bf25270 */
[----:B------:R-:W-:Y:S02]  /*3ea0*/  USEL UR8, URZ, 0x1, UP0 ;  /* 0x000000013f087887 */ /* 0x000fe40008000000 */
[----:B------:R-:W-:-:S02]  /*3eb0*/  USEL UR18, UR18, URZ, UP0 ;  /* 0x0000003f12127287 */ /* 0x000fc40008000000 */
[----:B------:R-:W-:Y:S02]  /*3ec0*/  USEL UR23, UR23, URZ, UP1 ;  /* 0x0000003f17177287 */ /* 0x000fe40008800000 */
[----:B-----5:R-:W-:Y:S01]  /*3ed0*/  LOP3.LUT R227, R227, UR8, RZ, 0x3c, !PT ;  /* 0x00000008e3e37c12 */ /* 0x020fe2000f8e3cff */
[----:B------:R-:W-:Y:S01]  /*3ee0*/  UMOV UR8, 0x1 ;  /* 0x0000000100087882 */ /* 0x000fe20000000000 */
[----:B------:R-:W-:Y:S08]  /*3ef0*/  @P0 BRA `(.L_x_27) ;  /* 0xffffffec00880947 */ /* 0x000ff0000383ffff */
.L_x_19:
[----:B------:R-:W-:-:S04]  /*3f00*/  UISETP.NE.AND UP0, UPT, UR6, URZ, UPT ;  /* 0x0000003f0600728c */ /* 0x000fc8000bf05270 */
[----:B------:R-:W-:-:S06]  /*3f10*/  USEL UR6, URZ, 0x1, !UP0 ;  /* 0x000000013f067887 */ /* 0x000fcc000c000000 */
[----:B------:R-:W-:-:S13]  /*3f20*/  ISETP.NE.AND P0, PT, RZ, UR6, PT ;  /* 0x00000006ff007c0c */ /* 0x000fda000bf05270 */
[----:B------:R-:W-:Y:S05]  /*3f30*/  @!P0 BRA `(.L_x_28) ;  /* 0x0000000c00dc8947 */ /* 0x000fea0003800000 */
[----:B------:R-:W3:Y:S04]  /*3f40*/  LDL.LU R227, [R1+0x74] ;  /* 0x0000740001e37983 */ /* 0x000ee80000300800 */
[----:B---3--:R3:W-:Y:S04]  /*3f50*/  STL [R1+0x88], R227 ;  /* 0x000088e301007387 */ /* 0x0087e80000100800 */
[----:B---3--:R-:W3:Y:S04]  /*3f60*/  LDL.LU R227, [R1+0x70] ;  /* 0x0000700001e37983 */ /* 0x008ee80000300800 */
        /* <DEDUP_REMOVED lines=55> */
[----:B---3--:R-:W3:Y:S01]  /*42e0*/  LDL.LU R227, [R1] ;  /* 0x0000000001e37983 */ /* 0x008ee20000300800 */
[----:B------:R-:W-:-:S02]  /*42f0*/  WARPGROUP.DEPBAR.LE gsb0, 0x0 ;  /* 0x00008000000079c5 */ /* 0x000fc40000010000 */
[----:B------:R-:W-:Y:S01]  /*4300*/  FADD R226, R24, R226 ;  /* 0x000000e218e27221 */ /* 0x000fe20000000000 */
        /* <DEDUP_REMOVED lines=97> */
[----:B---3--:R-:W-:-:S05]  /*4920*/  FADD R227, R122, R227 ;  /* 0x000000e37ae37221 */ /* 0x008fca0000000000 */
[----:B------:R3:W-:Y:S04]  /*4930*/  STL [R1], R227 ;  /* 0x000000e301007387 */ /* 0x0007e80000100800 */
[----:B---3--:R-:W3:Y:S02]  /*4940*/  LDL.LU R227, [R1+0xf8] ;  /* 0x0000f80001e37983 */ /* 0x008ee40000300800 */
[----:B---3--:R-:W-:-:S05]  /*4950*/  FADD R227, R123, R227 ;  /* 0x000000e37be37221 */ /* 0x008fca0000000000 */
[----:B------:R3:W-:Y:S04]  /*4960*/  STL [R1+0x4], R227 ;  /* 0x000004e301007387 */ /* 0x0007e80000100800 */
        /* <DEDUP_REMOVED lines=83> */
[----:B------:R3:W-:Y:S02]  /*4ea0*/  STL [R1+0x74], R227 ;  /* 0x000074e301007387 */ /* 0x0007e40000100800 */
.L_x_28:
[----:B------:R-:W-:Y:S02]  /*4eb0*/  WARPGROUP.DEPBAR.LE gsb0, 0x0 ;  /* 0x00008000000079c5 */ /* 0x000fe40000010000 */
[----:B------:R-:W4:Y:S02]  /*4ec0*/  LDC R24, c[0x0][0x28c] ;  /* 0x0000a300ff187b82 */ /* 0x000f240000000800 */
[----:B----4-:R-:W-:-:S13]  /*4ed0*/  ISETP.GE.AND P0, PT, R24, 0x1, PT ;  /* 0x000000011800780c */ /* 0x010fda0003f06270 */
[----:B------:R-:W-:Y:S05]  /*4ee0*/  @!P0 BRA `(.L_x_29) ;  /* 0x0000000000508947 */ /* 0x000fea0003800000 */
[----:B------:R-:W-:-:S06]  /*4ef0*/  UISETP.NE.AND UP0, UPT, UR21, 0x3, UPT ;  /* 0x000000031500788c */ /* 0x000fcc000bf05270 */
[----:B------:R-:W-:-:S13]  /*4f00*/  PLOP3.LUT P0, PT, PT, PT, UP0, 0x80, 0x0 ;  /* 0x000000000000781c */ /* 0x000fda0003f0f008 */
[----:B------:R-:W-:Y:S05]  /*4f10*/  @!P0 BRA `(.L_x_30) ;  /* 0x0000000000048947 */ /* 0x000fea0003800000 */
[----:B------:R-:W-:Y:S01]  /*4f20*/  BPT.TRAP 0x1 ;  /* 0x000000040000795c */ /* 0x000fe20000300000 */
.L_x_30:
[----:B------:R-:W-:-:S04]  /*4f30*/  UISETP.LT.AND UP0, UPT, UR12, 0x1, UPT ;  /* 0x000000010c00788c */ /* 0x000fc8000bf01270 */
[----:B------:R-:W-:Y:S02]  /*4f40*/  USEL UR8, UR12, 0x1, UP0 ;  /* 0x000000010c087887 */ /* 0x000fe40008000000 */
[----:B------:R-:W-:Y:S02]  /*4f50*/  UISETP.GT.U32.AND UP0, UPT, UR13, 0x1, UPT ;  /* 0x000000010d00788c */ /* 0x000fe4000bf04070 */
[----:B------:R-:W-:-:S04]  /*4f60*/  UIADD3 UR8, UR5, UR12, -UR8 ;  /* 0x0000000c05087290 */ /* 0x000fc8000fffe808 */
[----:B------:R-:W-:Y:S01]  /*4f70*/  UIMAD.WIDE.U32 UR6, UR8, 0x24924925, URZ ;  /* 0x24924925080678a5 */ /* 0x000fe2000f8e003f */
[----:B------:R-:W-:-:S03]  /*4f80*/  PLOP3.LUT P0, PT, PT, PT, UP0, 0x80, 0x0 ;  /* 0x000000000000781c */ /* 0x000fc60003f0f008 */
[----:B------:R-:W-:-:S04]  /*4f90*/  UIADD3 UR6, UR8, -UR7, URZ ;  /* 0x8000000708067290 */ /* 0x000fc8000fffe03f */
[----:B------:R-:W-:-:S04]  /*4fa0*/  ULEA.HI UR6, UR6, UR7, URZ, 0x1f ;  /* 0x0000000706067291 */ /* 0x000fc8000f8ff83f */
[----:B------:R-:W-:-:S04]  /*4fb0*/  USHF.R.U32.HI UR6, URZ, 0x2, UR6 ;  /* 0x000000023f067899 */ /* 0x000fc80008011606 */
[----:B------:R-:W-:-:S04]  /*4fc0*/  UIMAD UR6, UR6, -0x7, UR8 ;  /* 0xfffffff9060678a4 */ /* 0x000fc8000f8e0208 */
[----:B------:R-:W-:-:S04]  /*4fd0*/  ULEA UR6, UR6, UR14, 0x3 ;  /* 0x0000000e06067291 */ /* 0x000fc8000f8e183f */
[----:B------:R-:W-:-:S04]  /*4fe0*/  UIADD3 UR6, UR6, 0x38, URZ ;  /* 0x0000003806067890 */ /* 0x000fc8000fffe03f */
[----:B------:R-:W-:-:S09]  /*4ff0*/  UPRMT UR6, URZ, 0x654, UR6 ;  /* 0x000006543f067896 */ /* 0x000fd20008000006 */
[----:B------:R-:W-:Y:S01]  /*5000*/  SYNCS.ARRIVE.TRANS64.RED.A1T0 RZ, [UR6], RZ ;  /* 0x000000ffffff79a7 */ /* 0x000fe20008100406 */
[----:B------:R-:W-:Y:S05]  /*5010*/  @P0 BRA `(.L_x_29) ;  /* 0x0000000000040947 */ /* 0x000fea0003800000 */
[----:B------:R-:W-:Y:S01]  /*5020*/  BPT.TRAP 0x1 ;  /* 0x000000040000795c */ /* 0x000fe20000300000 */
.L_x_29:
[----:B------:R4:W-:Y:S01]  /*5030*/  STL [R1+0x8c], R2 ;  /* 0x00008c0201007387 */ /* 0x0009e20000100800 */
[----:B------:R-:W0:Y:S01]  /*5040*/  LDC R28, c[0x0][0x288] ;  /* 0x0000a200ff1c7b82 */ /* 0x000e220000000800 */
[----:B------:R-:W-:Y:S02]  /*5050*/  UIADD3 UR8, UR12, UR5, URZ ;  /* 0x000000050c087290 */ /* 0x000fe4000fffe03f */
[----:B------:R1:W-:Y:S01]  /*5060*/  STL [R1+0x88], R0 ;  /* 0x0000880001007387 */ /* 0x0003e20000100800 */
[----:B------:R-:W-:Y:S01]  /*5070*/  USHF.R.S32.HI UR9, URZ, 0x1f, UR22 ;  /* 0x0000001f3f097899 */ /* 0x000fe20008011416 */
[----:B------:R-:W-:Y:S01]  /*5080*/  ULDC UR11, c[0x0][0x284] ;  /* 0x0000a100000b7ab9 */ /* 0x000fe20000000800 */
[----:B------:R-:W-:Y:S01]  /*5090*/  UISETP.GE.U32.AND UP1, UPT, UR12, 0x7, UPT ;  /* 0x000000070c00788c */ /* 0x000fe2000bf26070 */
[----:B----4-:R-:W4:Y:S01]  /*50a0*/  S2R R2, SR_TID.X ;  /* 0x0000000000027919 */ /* 0x010f220000002100 */
[----:B------:R-:W-:Y:S01]  /*50b0*/  ULDC.64 UR14, c[0x0][0x5d0] ;  /* 0x00017400000e7ab9 */ /* 0x000fe20000000a00 */
[----:B-1----:R-:W2:Y:S04]  /*50c0*/  LDL.LU R0, [R1+0x80] ;  /* 0x0000800001007983 */ /* 0x002ea80000300800 */
[----:B---3--:R-:W3:Y:S01]  /*50d0*/  LDL.LU R227, [R1+0x84] ;  /* 0x0000840001e37983 */ /* 0x008ee20000300800 */
[----:B------:R-:W-:-:S02]  /*50e0*/  UISETP.GT.U32.AND UP0, UPT, UR8, 0x6, UPT ;  /* 0x000000060800788c */ /* 0x000fc4000bf04070 */
[----:B------:R-:W-:Y:S01]  /*50f0*/  UIMAD.WIDE.U32 UR6, UR8, 0x24924925, URZ ;  /* 0x24924925080678a5 */ /* 0x000fe2000f8e003f */
[--C-:B----4-:R-:W-:Y:S02]  /*5100*/  SHF.R.U32.HI R24, RZ, 0x7, R2.reuse ;  /* 0x00000007ff187819 */ /* 0x110fe40000011602 */
[----:B------:R-:W-:Y:S02]  /*5110*/  SHF.R.U32.HI R25, RZ, 0x2, R2 ;  /* 0x00000002ff197819 */ /* 0x000fe40000011602 */
[----:B------:R-:W-:Y:S01]  /*5120*/  LOP3.LUT R26, R2, 0x60, RZ, 0xc0, !PT ;  /* 0x00000060021a7812 */ /* 0x000fe200078ec0ff */
[----:B--2---:R-:W-:Y:S01]  /*5130*/  IMAD.SHL.U32 R35, R0, 0x100, RZ ;  /* 0x0000010000237824 */ /* 0x004fe200078e00ff */
[----:B------:R-:W-:Y:S01]  /*5140*/  LOP3.LUT R24, R24, 0x1, RZ, 0xc0, !PT ;  /* 0x0000000118187812 */ /* 0x000fe200078ec0ff */
[----:B------:R-:W-:Y:S01]  /*5150*/  UISETP.LT.U32.AND UP0, UPT, UR12, 0x7, UP0 ;  /* 0x000000070c00788c */ /* 0x000fe20008701070 */
[----:B------:R-:W-:Y:S01]  /*5160*/  LOP3.LUT R25, R25, 0x7, RZ, 0xc0, !PT ;  /* 0x0000000719197812 */ /* 0x000fe200078ec0ff */
[----:B------:R-:W-:Y:S01]  /*5170*/  UIADD3 UR5, UR8, -UR7, URZ ;  /* 0x8000000708057290 */ /* 0x000fe2000fffe03f */
[----:B------:R-:W-:Y:S01]  /*5180*/  SHF.R.U32.HI R26, RZ, 0x1, R26 ;  /* 0x00000001ff1a7819 */ /* 0x000fe2000001161a */
[----:B------:R-:W-:Y:S01]  /*5190*/  IMAD.SHL.U32 R30, R24, 0x40, RZ ;  /* 0x00000040181e7824 */ /* 0x000fe200078e00ff */
[----:B------:R-:W-:-:S02]  /*51a0*/  UIMAD UR6, UR9, UR14, URZ ;  /* 0x0000000e090672a4 */ /* 0x000fc4000f8e023f */
[--C-:B------:R-:W-:Y:S02]  /*51b0*/  IADD3 R29, RZ, -R26, -R25.reuse ;  /* 0x8000001aff1d7210 */ /* 0x100fe40007ffe819 */
[----:B------:R-:W-:Y:S01]  /*51c0*/  LOP3.LUT R27, R30, 0x40, R25, 0xe2, !PT ;  /* 0x000000401e1b7812 */ /* 0x000fe200078ee219 */
[----:B------:R-:W-:Y:S02]  /*51d0*/  IMAD.SHL.U32 R25, R2, 0x2, RZ ;  /* 0x0000000202197824 */ /* 0x000fe400078e00ff */
[----:B------:R-:W-:Y:S01]  /*51e0*/  IMAD R29, R24, -0x40, R29 ;  /* 0xffffffc0181d7824 */ /* 0x000fe200078e021d */
[----:B------:R-:W-:Y:S02]  /*51f0*/  LOP3.LUT R24, R2, 0x3, RZ, 0xc0, !PT ;  /* 0x0000000302187812 */ /* 0x000fe400078ec0ff */
[----:B------:R-:W-:Y:S01]  /*5200*/  LOP3.LUT R25, R25, 0x6, RZ, 0xc0, !PT ;  /* 0x0000000619197812 */ /* 0x000fe200078ec0ff */
[----:B------:R1:W5:Y:S03]  /*5210*/  LDL.LU R2, [R1+0x8c] ;  /* 0x00008c0001027983 */ /* 0x0003660000300800 */
[----:B------:R-:W-:-:S02]  /*5220*/  PRMT R30, R25, 0x6540, R0 ;  /* 0x00006540191e7816 */ /* 0x000fc40000000000 */
[----:B------:R1:W5:Y:S01]  /*5230*/  LDL.LU R0, [R1+0x88] ;  /* 0x0000880001007983 */ /* 0x0003620000300800 */
[----:B0-----:R-:W-:Y:S01]  /*5240*/  IMAD R34, R24, -0x2, R28 ;  /* 0xfffffffe18227824 */ /* 0x001fe200078e021c */
[----:B------:R-:W-:Y:S01]  /*5250*/  ISETP.GE.AND P0, PT, R35, R28, PT ;  /* 0x0000001c2300720c */ /* 0x000fe20003f06270 */
[C---:B---3--:R-:W-:Y:S01]  /*5260*/  IMAD.SHL.U32 R28, R227.reuse, 0x80, RZ ;  /* 0x00000080e31c7824 */ /* 0x048fe200078e00ff */
[----:B------:R-:W-:Y:S01]  /*5270*/  USEL UR10, URZ, 0x1, !UP0 ;  /* 0x000000013f0a7887 */ /* 0x000fe2000c000000 */
[--C-:B------:R-:W-:Y:S01]  /*5280*/  SHF.R.S32.HI R31, RZ, 0x1f, R30.reuse ;  /* 0x0000001fff1f7819 */ /* 0x100fe2000001141e */
[----:B------:R-:W-:Y:S01]  /*5290*/  ULEA.HI UR5, UR5, UR7, URZ, 0x1f ;  /* 0x0000000705057291 */ /* 0x000fe2000f8ff83f */
[----:B------:R-:W-:Y:S01]  /*52a0*/  IMAD.U32 R25, RZ, RZ, UR14 ;  /* 0x0000000eff197e24 */ /* 0x000fe2000f8e00ff */
[C---:B------:R-:W-:Y:S01]  /*52b0*/  ISETP.GE.OR P0, PT, R28.reuse, UR11, P0 ;  /* 0x0000000b1c007c0c */ /* 0x040fe20008706670 */
[----:B------:R-:W-:Y:S01]  /*52c0*/  UIMAD UR6, UR22, UR15, UR6 ;  /* 0x0000000f160672a4 */ /* 0x000fe2000f8e0206 */
[----:B------:R-:W-:Y:S01]  /*52d0*/  IMAD.WIDE R32, R227, 0x80, RZ ;  /* 0x00000080e3207825 */ /* 0x000fe200078e02ff */
[----:B------:R-:W-:Y:S01]  /*52e0*/  ULOP3.LUT UR4, UR4, UR10, URZ, 0x3c, !UPT ;  /* 0x0000000a04047292 */ /* 0x000fe2000f8e3c3f */
[----:B------:R-:W-:Y:S01]  /*52f0*/  IADD3 R38, -R28, UR11, R29 ;  /* 0x0000000b1c267c10 */ /* 0x000fe2000fffe11d */
[----:B------:R-:W-:Y:S01]  /*5300*/  USHF.R.U32.HI UR5, URZ, 0x2, UR5 ;  /* 0x000000023f057899 */ /* 0x000fe20008011605 */
[----:B------:R-:W-:Y:S01]  /*5310*/  IMAD.WIDE.U32 R24, R25, UR22, R30 ;  /* 0x0000001619187c25 */ /* 0x000fe2000f8e001e */
[----:B------:R-:W-:-:S02]  /*5320*/  LOP3.LUT R39, R32, R27, R26, 0xfe, !PT ;  /* 0x0000001b20277212 */ /* 0x000fc400078efe1a */
[----:B------:R-:W-:Y:S01]  /*5330*/  @UP1 ULOP3.LUT UR4, UR4, 0x1, UR5, 0x78, !UPT ;  /* 0x0000000104041892 */ /* 0x000fe2000f8e7805 */
[----:B------:R-:W-:Y:S01]  /*5340*/  VIADD R25, R25, UR6 ;  /* 0x0000000619197c36 */ /* 0x000fe20008000000 */
[----:B------:R-:W-:Y:S01]  /*5350*/  UIMAD UR5, UR5, -0x7, UR8 ;  /* 0xfffffff9050578a4 */ /* 0x000fe2000f8e0208 */
[----:B------:R-:W-:Y:S02]  /*5360*/  IMAD.IADD R35, R34, 0x1, -R35 ;  /* 0x0000000122237824 */ /* 0x000fe400078e0a23 */
[----:B------:R-:W-:Y:S01]  /*5370*/  IMAD.MOV.U32 R34, RZ, RZ, -0x1 ;  /* 0xffffffffff227424 */ /* 0x000fe200078e00ff */
[----:B-1----:R-:W-:Y:S08]  /*5380*/  @P0 BRA `(.L_x_31) ;  /* 0x0000008c00980947 */ /* 0x002ff00003800000 */
[----:B------:R-:W0:Y:S01]  /*5390*/  LDC.64 R28, c[0x0][0x5c8] ;  /* 0x00017200ff1c7b82 */ /* 0x000e220000000a00 */
[----:B------:R-:W-:Y:S01]  /*53a0*/  ULDC.64 UR6, c[0x0][0x5c0] ;  /* 0x0001700000067ab9 */ /* 0x000fe20000000a00 */
[----:B------:R-:W-:Y:S01]  /*53b0*/  BSSY B0, `(.L_x_31) ;  /* 0x00008e3000007945 */ /* 0x000fe20003800000 */
[-C--:B0-----:R-:W-:Y:S02]  /*53c0*/  IMAD R26, R33, R28.reuse, RZ ;  /* 0x0000001c211a7224 */ /* 0x081fe400078e02ff */
[----:B------:R-:W-:-:S04]  /*53d0*/  IMAD.WIDE.U32 R24, R39, R28, R24 ;  /* 0x0000001c27187225 */ /* 0x000fc800078e0018 */
[----:B------:R-:W-:Y:S01]  /*53e0*/  IMAD R27, R39, R29, R26 ;  /* 0x0000001d271b7224 */ /* 0x000fe200078e021a */
[----:B------:R-:W-:Y:S02]  /*53f0*/  LEA R26, P0, R28, R24, 0x3 ;  /* 0x000000181c1a7211 */ /* 0x000fe400078018ff */
[----:B------:R-:W-:Y:S01]  /*5400*/  IADD3 R24, P1, R24, UR6, RZ ;  /* 0x0000000618187c10 */ /* 0x000fe2000ff3e0ff */
[----:B------:R-:W-:Y:S01]  /*5410*/  IMAD.IADD R27, R25, 0x1, R27 ;  /* 0x00000001191b7824 */ /* 0x000fe200078e021b */
[----:B------:R-:W-:-:S04]  /*5420*/  IADD3 R26, P3, R26, UR6, RZ ;  /* 0x000000061a1a7c10 */ /* 0x000fc8000ff7e0ff */
[----:B------:R-:W-:Y:S02]  /*5430*/  LEA.HI.X R28, R28, R27, R29, 0x3, P0 ;  /* 0x0000001b1c1c7211 */ /* 0x000fe400000f1c1d */
[----:B------:R-:W-:Y:S02]  /*5440*/  FSETP.NEU.AND P0, PT, RZ, UR19, PT ;  /* 0x00000013ff007c0b */ /* 0x000fe4000bf0d000 */
[----:B------:R-:W-:Y:S02]  /*5450*/  IADD3.X R25, R27, UR7, RZ, P1, !PT ;  /* 0x000000071b197c10 */ /* 0x000fe40008ffe4ff */
[----:B------:R-:W-:-:S09]  /*5460*/  IADD3.X R27, R28, UR7, RZ, P3, !PT ;  /* 0x000000071c1b7c10 */ /* 0x000fd20009ffe4ff */
[----:B------:R-:W-:Y:S05]  /*5470*/  @!P0 BRA `(.L_x_32) ;  /* 0x0000006800d88947 */ /* 0x000fea0003800000 */
[----:B------:R-:W-:Y:S01]  /*5480*/  ULDC.64 UR10, c[0x0][0x5b8] ;  /* 0x00016e00000a7ab9 */ /* 0x000fe20000000a00 */
[----:B------:R-:W-:Y:S01]  /*5490*/  ISETP.GE.AND P0, PT, R38, 0x1, PT ;  /* 0x000000012600780c */ /* 0x000fe20003f06270 */
[----:B------:R-:W-:Y:S02]  /*54a0*/  UIMAD UR6, UR9, UR10, URZ ;  /* 0x0000000a090672a4 */ /* 0x000fe4000f8e023f */
[----:B------:R-:W-:Y:S01]  /*54b0*/  IMAD.U32 R29, RZ, RZ, UR10 ;  /* 0x0000000aff1d7e24 */ /* 0x000fe2000f8e00ff */
[----:B------:R-:W-:Y:S01]  /*54c0*/  BSSY B1, `(.L_x_33) ;  /* 0x000000f000017945 */ /* 0x000fe20003800000 */
[----:B------:R-:W-:Y:S01]  /*54d0*/  ISETP.LT.OR P4, PT, R35, 0x1, !P0 ;  /* 0x000000012300780c */ /* 0x000fe20004781670 */
[----:B------:R-:W-:Y:S02]  /*54e0*/  UIMAD UR6, UR22, UR11, UR6 ;  /* 0x0000000b160672a4 */ /* 0x000fe4000f8e0206 */
[----:B------:R-:W-:Y:S01]  /*54f0*/  IMAD.WIDE.U32 R30, R29, UR22, R30 ;  /* 0x000000161d1e7c25 */ /* 0x000fe2000f8e001e */
[----:B------:R-:W-:-:S03]  /*5500*/  ULDC.64 UR8, c[0x0][0x5a8] ;  /* 0x00016a0000087ab9 */ /* 0x000fc60000000a00 */
[----:B------:R-:W-:Y:S01]  /*5510*/  VIADD R31, R31, UR6 ;  /* 0x000000061f1f7c36 */ /* 0x000fe20008000000 */
[----:B------:R-:W-:Y:S02]  /*5520*/  ULDC.64 UR6, c[0x0][0x5b0] ;  /* 0x00016c0000067ab9 */ /* 0x000fe40000000a00 */
[----:B------:R-:W-:Y:S02]  /*5530*/  IMAD R36, R33, UR6, RZ ;  /* 0x0000000621247c24 */ /* 0x000fe4000f8e02ff */
[----:B------:R-:W-:-:S04]  /*5540*/  IMAD.WIDE.U32 R28, R39, UR6, R30 ;  /* 0x00000006271c7c25 */ /* 0x000fc8000f8e001e */
[--C-:B------:R-:W-:Y:S01]  /*5550*/  IMAD R37, R39, UR7, R36.reuse ;  /* 0x0000000727257c24 */ /* 0x100fe2000f8e0224 */
[----:B------:R-:W-:Y:S02]  /*5560*/  IADD3 R28, P1, R28, UR8, RZ ;  /* 0x000000081c1c7c10 */ /* 0x000fe4000ff3e0ff */
[----:B------:R-:W-:Y:S02]  /*5570*/  PRMT R36, RZ, 0x7610, R36 ;  /* 0x00007610ff247816 */ /* 0x000fe40000000024 */
[----:B------:R-:W-:Y:S01]  /*5580*/  IADD3.X R29, R29, UR9, R37, P1, !PT ;  /* 0x000000091d1d7c10 */ /* 0x000fe20008ffe425 */
[----:B------:R-:W-:Y:S08]  /*5590*/  @P4 BRA `(.L_x_34) ;  /* 0x0000000000044947 */ /* 0x000ff00003800000 */
[----:B------:R0:W5:Y:S02]  /*55a0*/  LDG.E.U8 R36, desc[UR16][R28.64] ;  /* 0x000000101c247981 */ /* 0x000164000c1e1100 */
.L_x_34:
[----:B------:R-:W-:Y:S05]  /*55b0*/  BSYNC B1 ;  /* 0x0000000000017941 */ /* 0x000fea0003800000 */
.L_x_33:
[----:B-----5:R-:W-:Y:S01]  /*55c0*/  LOP3.LUT R36, R36, 0xff, RZ, 0xc0, !PT ;  /* 0x000000ff24247812 */ /* 0x020fe200078ec0ff */
[----:B------:R-:W-:Y:S01]  /*55d0*/  BSSY B1, `(.L_x_35) ;  /* 0x000000b000017945 */ /* 0x000fe20003800000 */
[----:B------:R-:W-:Y:S02]  /*55e0*/  ISETP.LT.OR P3, PT, R35, 0x2, !P0 ;  /* 0x000000022300780c */ /* 0x000fe40004761670 */
[----:B------:R-:W-:-:S05]  /*55f0*/  F2FP.F16.E4M3.UNPACK_B R36, R36 ;  /* 0x00000024ff24723e */ /* 0x000fca00020006ff */
[----:B------:R-:W-:-:S05]  /*5600*/  HADD2.F32 R36, -RZ, R36.H0_H0 ;  /* 0x20000024ff247230 */ /* 0x000fca0000004100 */
[----:B------:R-:W-:Y:S01]  /*5610*/  FMUL R37, R36, UR19 ;  /* 0x0000001324257c20 */ /* 0x000fe20008400000 */
[----:B------:R-:W-:-:S03]  /*5620*/  PRMT R36, RZ, 0x7610, R36 ;  /* 0x00007610ff247816 */ /* 0x000fc60000000024 */
[----:B------:R-:W-:-:S05]  /*5630*/  FFMA R37, R226, UR20, R37 ;  /* 0x00000014e2257c23 */ /* 0x000fca0008000025 */
[----:B------:R-:W-:-:S05]  /*5640*/  F2FP.SATFINITE.E4M3.F32.PACK_AB_MERGE_C R37, RZ, R37, RZ ;  /* 0x00000025ff25723e */ /* 0x000fca00048070ff */
[----:B------:R1:W-:Y:S01]  /*5650*/  @!P4 STG.E.U8 desc[UR16][R24.64], R37 ;  /* 0x000000251800c986 */ /* 0x0003e2000c101110 */
[----:B------:R-:W-:Y:S05]  /*5660*/  @P3 BRA `(.L_x_36) ;  /* 0x0000000000043947 */ /* 0x000fea0003800000 */
[----:B------:R2:W5:Y:S02]  /*5670*/  LDG.E.U8 R36, desc[UR16][R28.64+0x1] ;  /* 0x000001101c247981 */ /* 0x000564000c1e1100 */
.L_x_36:
[----:B------:R-:W-:Y:S05]  /*5680*/  BSYNC B1 ;  /* 0x0000000000017941 */ /* 0x000fea0003800000 */
.L_x_35:
[----:B-----5:R-:W-:Y:S01]  /*5690*/  LOP3.LUT R36, R36, 0xff, RZ, 0xc0, !PT ;  /* 0x000000ff24247812 */ /* 0x020fe200078ec0ff */
[----:B------:R-:W-:Y:S01]  /*56a0*/  BSSY B1, `(.L_x_37) ;  /* 0x0000013000017945 */ /* 0x000fe20003800000 */
[----:B-1----:R-:W-:Y:S02]  /*56b0*/  IADD3 R37, P1, R39, 0x8, RZ ;  /* 0x0000000827257810 */ /* 0x002fe40007f3e0ff */
[----:B------:R-:W-:-:S03]  /*56c0*/  F2FP.F16.E4M3.UNPACK_B R36, R36 ;  /* 0x00000024ff24723e */ /* 0x000fc600020006ff */
[----:B------:R-:W-:Y:S01]  /*56d0*/  IMAD.X R32, RZ, RZ, R33, P1 ;  /* 0x000000ffff207224 */ /* 0x000fe200008e0621 */
[----:B------:R-:W-:Y:S01]  /*56e0*/  ISETP.GE.AND P1, PT, R38, 0x9, PT ;  /* 0x000000092600780c */ /* 0x000fe20003f26270 */
[----:B------:R-:W-:Y:S02]  /*56f0*/  HADD2.F32 R36, -RZ, R36.H0_H0 ;  /* 0x20000024ff247230 */ /* 0x000fe40000004100 */
[----:B------:R-:W-:Y:S01]  /*5700*/  IMAD R32, R32, UR6, RZ ;  /* 0x0000000620207c24 */ /* 0x000fe2000f8e02ff */
[----:B------:R-:W-:Y:S01]  /*5710*/  ISETP.LT.OR P5, PT, R35, 0x1, !P1 ;  /* 0x000000012300780c */ /* 0x000fe20004fa1670 */
[----:B------:R-:W-:-:S04]  /*5720*/  IMAD.WIDE.U32 R30, R37, UR6, R30 ;  /* 0x00000006251e7c25 */ /* 0x000fc8000f8e001e */
[----:B------:R-:W-:Y:S01]  /*5730*/  FMUL R36, R36, UR19 ;  /* 0x0000001324247c20 */ /* 0x000fe20008400000 */
[----:B------:R-:W-:-:S03]  /*5740*/  IMAD R37, R37, UR7, R32 ;  /* 0x0000000725257c24 */ /* 0x000fc6000f8e0220 */
[----:B------:R-:W-:Y:S01]  /*5750*/  FFMA R36, R225, UR20, R36 ;  /* 0x00000014e1247c23 */ /* 0x000fe20008000024 */
[----:B------:R-:W-:Y:S02]  /*5760*/  IADD3 R30, P4, R30, UR8, RZ ;  /* 0x000000081e1e7c10 */ /* 0x000fe4000ff9e0ff */
[----:B------:R-:W-:Y:S02]  /*5770*/  PRMT R32, RZ, 0x7610, R32 ;  /* 0x00007610ff207816 */ /* 0x000fe40000000020 */
[----:B------:R-:W-:Y:S02]  /*5780*/  F2FP.SATFINITE.E4M3.F32.PACK_AB_MERGE_C R33, RZ, R36, RZ ;  /* 0x00000024ff21723e */ /* 0x000fe400048070ff */
[----:B------:R-:W-:-:S03]  /*5790*/  IADD3.X R31, R31, UR9, R37, P4, !PT ;  /* 0x000000091f1f7c10 */ /* 0x000fc6000a7fe425 */
[----:B------:R1:W-:Y:S01]  /*57a0*/  @!P3 STG.E.U8 desc[UR16][R24.64+0x1], R33 ;  /* 0x000001211800b986 */ /* 0x0003e2000c101110 */
[----:B------:R-:W-:Y:S05]  /*57b0*/  @P5 BRA `(.L_x_38) ;  /* 0x0000000000045947 */ /* 0x000fea0003800000 */
[----:B------:R3:W5:Y:S02]  /*57c0*/  LDG.E.U8 R32, desc[UR16][R30.64] ;  /* 0x000000101e207981 */ /* 0x000764000c1e1100 */
.L_x_38:
[----:B------:R-:W-:Y:S05]  /*57d0*/  BSYNC B1 ;  /* 0x0000000000017941 */ /* 0x000fea0003800000 */
.L_x_37:
[----:B-----5:R-:W-:Y:S01]  /*57e0*/  LOP3.LUT R32, R32, 0xff, RZ, 0xc0, !PT ;  /* 0x000000ff20207812 */ /* 0x020fe200078ec0ff */
[----:B------:R-:W-:Y:S01]  /*57f0*/  BSSY B1, `(.L_x_39) ;  /* 0x000000b000017945 */ /* 0x000fe20003800000 */
[----:B------:R-:W-:Y:S02]  /*5800*/  ISETP.LT.OR P3, PT, R35, 0x2, !P1 ;  /* 0x000000022300780c */ /* 0x000fe40004f61670 */
[----:B------:R-:W-:-:S05]  /*5810*/  F2FP.F16.E4M3.UNPACK_B R32, R32 ;  /* 0x00000020ff20723e */ /* 0x000fca00020006ff */
[----:B------:R-:W-:-:S05]  /*5820*/  HADD2.F32 R32, -RZ, R32.H0_H0 ;  /* 0x20000020ff207230 */ /* 0x000fca0000004100 */
[----:B-1----:R-:W-:Y:S01]  /*5830*/  FMUL R33, R32, UR19 ;  /* 0x0000001320217c20 */ /* 0x002fe20008400000 */
[----:B------:R-:W-:-:S03]  /*5840*/  PRMT R32, RZ, 0x7610, R32 ;  /* 0x00007610ff207816 */ /* 0x000fc60000000020 */
[----:B------:R-:W-:-:S05]  /*5850*/  FFMA R33, R224, UR20, R33 ;  /* 0x00000014e0217c23 */ /* 0x000fca0008000021 */
[----:B------:R-:W-:-:S05]  /*5860*/  F2FP.SATFINITE.E4M3.F32.PACK_AB_MERGE_C R33, RZ, R33, RZ ;  /* 0x00000021ff21723e */ /* 0x000fca00048070ff */
[----:B------:R1:W-:Y:S01]  /*5870*/  @!P5 STG.E.U8 desc[UR16][R26.64], R33 ;  /* 0x000000211a00d986 */ /* 0x0003e2000c101110 */
[----:B------:R-:W-:Y:S05]  /*5880*/  @P3 BRA `(.L_x_40) ;  /* 0x0000000000043947 */ /* 0x000fea0003800000 */
[----:B------:R4:W5:Y:S02]  /*5890*/  LDG.E.U8 R32, desc[UR16][R30.64+0x1] ;  /* 0x000001101e207981 */ /* 0x000964000c1e1100 */
.L_x_40:
[----:B------:R-:W-:Y:S05]  /*58a0*/  BSYNC B1 ;  /* 0x0000000000017941 */ /* 0x000fea0003800000 */
.L_x_39:
[----:B-----5:R-:W-:Y:S01]  /*58b0*/  LOP3.LUT R32, R32, 0xff, RZ, 0xc0, !PT ;  /* 0x000000ff20207812 */ /* 0x020fe200078ec0ff */
[----:B------:R-:W-:Y:S01]  /*58c0*/  BSSY B1, `(.L_x_41) ;  /* 0x000000b000017945 */ /* 0x000fe20003800000 */
[----:B------:R-:W-:Y:S02]  /*58d0*/  ISETP.LT.OR P4, PT, R35, 0x9, !P0 ;  /* 0x000000092300780c */ /* 0x000fe40004781670 */
[----:B------:R-:W-:-:S05]  /*58e0*/  F2FP.F16.E4M3.UNPACK_B R32, R32 ;  /* 0x00000020ff20723e */ /* 0x000fca00020006ff */
[----:B------:R-:W-:-:S05]  /*58f0*/  HADD2.F32 R32, -RZ, R32.H0_H0 ;  /* 0x20000020ff207230 */ /* 0x000fca0000004100 */
[----:B------:R-:W-:-:S04]  /*5900*/  FMUL R32, R32, UR19 ;  /* 0x0000001320207c20 */ /* 0x000fc80008400000 */
[----:B------:R-:W-:-:S05]  /*5910*/  FFMA R32, R223, UR20, R32 ;  /* 0x00000014df207c23 */ /* 0x000fca0008000020 */
[----:B-1----:R-:W-:Y:S02]  /*5920*/  F2FP.SATFINITE.E4M3.F32.PACK_AB_MERGE_C R33, RZ, R32, RZ ;  /* 0x00000020ff21723e */ /* 0x002fe400048070ff */
[----:B------:R-:W-:-:S03]  /*5930*/  PRMT R32, RZ, 0x7610, R32 ;  /* 0x00007610ff207816 */ /* 0x000fc60000000020 */
[----:B------:R1:W-:Y:S01]  /*5940*/  @!P3 STG.E.U8 desc[UR16][R26.64+0x1], R33 ;  /* 0x000001211a00b986 */ /* 0x0003e2000c101110 */
[----:B------:R-:W-:Y:S05]  /*5950*/  @P4 BRA `(.L_x_42) ;  /* 0x0000000000044947 */ /* 0x000fea0003800000 */
[----:B------:R0:W5:Y:S02]  /*5960*/  LDG.E.U8 R32, desc[UR16][R28.64+0x8] ;  /* 0x000008101c207981 */ /* 0x000164000c1e1100 */
.L_x_42:
[----:B------:R-:W-:Y:S05]  /*5970*/  BSYNC B1 ;  /* 0x0000000000017941 */ /* 0x000fea0003800000 */
.L_x_41:
        /* <DEDUP_REMOVED lines=12> */
.L_x_44:
[----:B------:R-:W-:Y:S05]  /*5a40*/  BSYNC B1 ;  /* 0x0000000000017941 */ /* 0x000fea0003800000 */
.L_x_43:
        /* <DEDUP_REMOVED lines=12> */
.L_x_46:
[----:B------:R-:W-:Y:S05]  /*5b10*/  BSYNC B1 ;  /* 0x0000000000017941 */ /* 0x000fea0003800000 */
.L_x_45:
        /* <DEDUP_REMOVED lines=12> */
.L_x_48:
[----:B------:R-:W-:Y:S05]  /*5be0*/  BSYNC B1 ;  /* 0x0000000000017941 */ /* 0x000fea0003800000 */
.L_x_47:
        /* <DEDUP_REMOVED lines=12> */
.L_x_50:
[----:B------:R-:W-:Y:S05]  /*5cb0*/  BSYNC B1 ;  /* 0x0000000000017941 */ /* 0x000fea0003800000 */
.L_x_49:
        /* <DEDUP_REMOVED lines=12> */
.L_x_52:
[----:B------:R-:W-:Y:S05]  /*5d80*/  BSYNC B1 ;  /* 0x0000000000017941 */ /* 0x000fea0003800000 */
.L_x_51:
        /* <DEDUP_REMOVED lines=12> */
.L_x_54:
[----:B------:R-:W-:Y:S05]  /*5e50*/  BSYNC B1 ;  /* 0x0000000000017941 */ /* 0x000fea0003800000 */
.L_x_53:
        /* <DEDUP_REMOVED lines=12> */
.L_x_56:
[----:B------:R-:W-:Y:S05]  /*5f20*/  BSYNC B1 ;  /* 0x0000000000017941 */ /* 0x000fea0003800000 */
.L_x_55:
        /* <DEDUP_REMOVED lines=12> */
.L_x_58:
[----:B------:R-:W-:Y:S05]  /*5ff0*/  BSYNC B1 ;  /* 0x0000000000017941 */ /* 0x000fea0003800000 */
.L_x_57:
        /* <DEDUP_REMOVED lines=12> */
.L_x_60:
[----:B------:R-:W-:Y:S05]  /*60c0*/  BSYNC B1 ;  /* 0x0000000000017941 */ /* 0x000fea0003800000 */
.L_x_59:
        /* <DEDUP_REMOVED lines=12> */
.L_x_62:
[----:B------:R-:W-:Y:S05]  /*6190*/  BSYNC B1 ;  /* 0x0000000000017941 */ /* 0x000fea0003800000 */
.L_x_61:
        /* <DEDUP_REMOVED lines=12> */
.L_x_64:
[----:B------:R-:W-:Y:S05]  /*6260*/  BSYNC B1 ;  /* 0x0000000000017941 */ /* 0x000fea0003800000 */
.L_x_63:
        /* <DEDUP_REMOVED lines=12> */
.L_x_66:
[----:B------:R-:W-:Y:S05]  /*6330*/  BSYNC B1 ;  /* 0x0000000000017941 */ /* 0x000fea0003800000 */
.L_x_65:
        /* <DEDUP_REMOVED lines=12> */
.L_x_68:
[----:B------:R-:W-:Y:S05]  /*6400*/  BSYNC B1 ;  /* 0x0000000000017941 */ /* 0x000fea0003800000 */
.L_x_67:
        /* <DEDUP_REMOVED lines=12> */
.L_x_70:
[----:B------:R-:W-:Y:S05]  /*64d0*/  BSYNC B1 ;  /* 0x0000000000017941 */ /* 0x000fea0003800000 */
.L_x_69:
        /* <DEDUP_REMOVED lines=12> */
.L_x_72:
[----:B------:R-:W-:Y:S05]  /*65a0*/  BSYNC B1 ;  /* 0x0000000000017941 */ /* 0x000fea0003800000 */
.L_x_71:
        /* <DEDUP_REMOVED lines=12> */
.L_x_74:
[----:B------:R-:W-:Y:S05]  /*6670*/  BSYNC B1 ;  /* 0x0000000000017941 */ /* 0x000fea0003800000 */
.L_x_73:
        /* <DEDUP_REMOVED lines=12> */
.L_x_76:
[----:B------:R-:W-:Y:S05]  /*6740*/  BSYNC B1 ;  /* 0x0000000000017941 */ /* 0x000fea0003800000 */
.L_x_75:
        /* <DEDUP_REMOVED lines=12> */
.L_x_78:
[----:B------:R-:W-:Y:S05]  /*6810*/  BSYNC B1 ;  /* 0x0000000000017941 */ /* 0x000fea0003800000 */
.L_x_77:
        /* <DEDUP_REMOVED lines=12> */
.L_x_80:
[----:B------:R-:W-:Y:S05]  /*68e0*/  BSYNC B1 ;  /* 0x0000000000017941 */ /* 0x000fea0003800000 */
.L_x_79:
        /* <DEDUP_REMOVED lines=12> */
.L_x_82:
[----:B------:R-:W-:Y:S05]  /*69b0*/  BSYNC B1 ;  /* 0x0000000000017941 */ /* 0x000fea0003800000 */
.L_x_81:
        /* <DEDUP_REMOVED lines=12> */
.L_x_84:
[----:B------:R-:W-:Y:S05]  /*6a80*/  BSYNC B1 ;  /* 0x0000000000017941 */ /* 0x000fea0003800000 */
.L_x_83:
        /* <DEDUP_REMOVED lines=12> */
.L_x_86:
[----:B------:R-:W-:Y:S05]  /*6b50*/  BSYNC B1 ;  /* 0x0000000000017941 */ /* 0x000fea0003800000 */
.L_x_85:
        /* <DEDUP_REMOVED lines=12> */
.L_x_88:
[----:B------:R-:W-:Y:S05]  /*6c20*/  BSYNC B1 ;  /* 0x0000000000017941 */ /* 0x000fea0003800000 */
.L_x_87:
        /* <DEDUP_REMOVED lines=12> */
.L_x_90:
[----:B------:R-:W-:Y:S05]  /*6cf0*/  BSYNC B1 ;  /* 0x0000000000017941 */ /* 0x000fea0003800000 */
.L_x_89:
        /* <DEDUP_REMOVED lines=12> */
.L_x_92:
[----:B------:R-:W-:Y:S05]  /*6dc0*/  BSYNC B1 ;  /* 0x0000000000017941 */ /* 0x000fea0003800000 */
.L_x_91:
        /* <DEDUP_REMOVED lines=12> */
.L_x_94:
[----:B------:R-:W-:Y:S05]  /*6e90*/  BSYNC B1 ;  /* 0x0000000000017941 */ /* 0x000fea0003800000 */
.L_x_93:
        /* <DEDUP_REMOVED lines=12> */
.L_x_96:
[----:B------:R-:W-:Y:S05]  /*6f60*/  BSYNC B1 ;  /* 0x0000000000017941 */ /* 0x000fea0003800000 */
.L_x_95:
        /* <DEDUP_REMOVED lines=12> */
.L_x_98:
[----:B------:R-:W-:Y:S05]  /*7030*/  BSYNC B1 ;  /* 0x0000000000017941 */ /* 0x000fea0003800000 */
.L_x_97:
        /* <DEDUP_REMOVED lines=12> */
.L_x_100:
[----:B------:R-:W-:Y:S05]  /*7100*/  BSYNC B1 ;  /* 0x0000000000017941 */ /* 0x000fea0003800000 */
.L_x_99:
        /* <DEDUP_REMOVED lines=12> */
.L_x_102:
[----:B------:R-:W-:Y:S05]  /*71d0*/  BSYNC B1 ;  /* 0x0000000000017941 */ /* 0x000fea0003800000 */
.L_x_101:
        /* <DEDUP_REMOVED lines=12> */
.L_x_104:
[----:B------:R-:W-:Y:S05]  /*72a0*/  BSYNC B1 ;  /* 0x0000000000017941 */ /* 0x000fea0003800000 */
.L_x_103:
        /* <DEDUP_REMOVED lines=12> */
.L_x_106:
[----:B------:R-:W-:Y:S05]  /*7370*/  BSYNC B1 ;  /* 0x0000000000017941 */ /* 0x000fea0003800000 */
.L_x_105:
        /* <DEDUP_REMOVED lines=12> */
.L_x_108:
[----:B------:R-:W-:Y:S05]  /*7440*/  BSYNC B1 ;  /* 0x0000000000017941 */ /* 0x000fea0003800000 */
.L_x_107:
        /* <DEDUP_REMOVED lines=12> */
.L_x_110:
[----:B------:R-:W-:Y:S05]  /*7510*/  BSYNC B1 ;  /* 0x0000000000017941 */ /* 0x000fea0003800000 */
.L_x_109:
        /* <DEDUP_REMOVED lines=12> */
.L_x_112:
[----:B------:R-:W-:Y:S05]  /*75e0*/  BSYNC B1 ;  /* 0x0000000000017941 */ /* 0x000fea0003800000 */
.L_x_111:
        /* <DEDUP_REMOVED lines=12> */
.L_x_114:
[----:B------:R-:W-:Y:S05]  /*76b0*/  BSYNC B1 ;  /* 0x0000000000017941 */ /* 0x000fea0003800000 */
.L_x_113:
        /* <DEDUP_REMOVED lines=12> */
.L_x_116:
[----:B------:R-:W-:Y:S05]  /*7780*/  BSYNC B1 ;  /* 0x0000000000017941 */ /* 0x000fea0003800000 */
.L_x_115:
        /* <DEDUP_REMOVED lines=12> */
.L_x_118:
[----:B------:R-:W-:Y:S05]  /*7850*/  BSYNC B1 ;  /* 0x0000000000017941 */ /* 0x000fea0003800000 */
.L_x_117:
        /* <DEDUP_REMOVED lines=12> */
.L_x_120:
[----:B------:R-:W-:Y:S05]  /*7920*/  BSYNC B1 ;  /* 0x0000000000017941 */ /* 0x000fea0003800000 */
.L_x_119:
        /* <DEDUP_REMOVED lines=12> */
.L_x_122:
[----:B------:R-:W-:Y:S05]  /*79f0*/  BSYNC B1 ;  /* 0x0000000000017941 */ /* 0x000fea0003800000 */
.L_x_121:
        /* <DEDUP_REMOVED lines=12> */
.L_x_124:
[----:B------:R-:W-:Y:S05]  /*7ac0*/  BSYNC B1 ;  /* 0x0000000000017941 */ /* 0x000fea0003800000 */
.L_x_123:
        /* <DEDUP_REMOVED lines=12> */
.L_x_126:
[----:B------:R-:W-:Y:S05]  /*7b90*/  BSYNC B1 ;  /* 0x0000000000017941 */ /* 0x000fea0003800000 */
.L_x_125:
        /* <DEDUP_REMOVED lines=12> */
.L_x_128:
[----:B------:R-:W-:Y:S05]  /*7c60*/  BSYNC B1 ;  /* 0x0000000000017941 */ /* 0x000fea0003800000 */
.L_x_127:
        /* <DEDUP_REMOVED lines=12> */
.L_x_130:
[----:B------:R-:W-:Y:S05]  /*7d30*/  BSYNC B1 ;  /* 0x0000000000017941 */ /* 0x000fea0003800000 */
.L_x_129:
        /* <DEDUP_REMOVED lines=12> */
.L_x_132:
[----:B------:R-:W-:Y:S05]  /*7e00*/  BSYNC B1 ;  /* 0x0000000000017941 */ /* 0x000fea0003800000 */
.L_x_131:
        /* <DEDUP_REMOVED lines=12> */
.L_x_134:
[----:B------:R-:W-:Y:S05]  /*7ed0*/  BSYNC B1 ;  /* 0x0000000000017941 */ /* 0x000fea0003800000 */
.L_x_133:
        /* <DEDUP_REMOVED lines=12> */
.L_x_136:
[----:B------:R-:W-:Y:S05]  /*7fa0*/  BSYNC B1 ;  /* 0x0000000000017941 */ /* 0x000fea0003800000 */
.L_x_135:
        /* <DEDUP_REMOVED lines=12> */
.L_x_138:
[----:B------:R-:W-:Y:S05]  /*8070*/  BSYNC B1 ;  /* 0x0000000000017941 */ /* 0x000fea0003800000 */
.L_x_137:
        /* <DEDUP_REMOVED lines=12> */
.L_x_140:
[----:B------:R-:W-:Y:S05]  /*8140*/  BSYNC B1 ;  /* 0x0000000000017941 */ /* 0x000fea0003800000 */
.L_x_139:
        /* <DEDUP_REMOVED lines=12> */
.L_x_142:
[----:B------:R-:W-:Y:S05]  /*8210*/  BSYNC B1 ;  /* 0x0000000000017941 */ /* 0x000fea0003800000 */
.L_x_141:
        /* <DEDUP_REMOVED lines=12> */
.L_x_144:
[----:B------:R-:W-:Y:S05]  /*82e0*/  BSYNC B1 ;  /* 0x0000000000017941 */ /* 0x000fea0003800000 */
.L_x_143:
        /* <DEDUP_REMOVED lines=12> */
.L_x_146:
[----:B------:R-:W-:Y:S05]  /*83b0*/  BSYNC B1 ;  /* 0x0000000000017941 */ /* 0x000fea0003800000 */
.L_x_145:
        /* <DEDUP_REMOVED lines=12> */
.L_x_148:
[----:B------:R-:W-:Y:S05]  /*8480*/  BSYNC B1 ;  /* 0x0000000000017941 */ /* 0x000fea0003800000 */
.L_x_147:
        /* <DEDUP_REMOVED lines=12> */
.L_x_150:
[----:B------:R-:W-:Y:S05]  /*8550*/  BSYNC B1 ;  /* 0x0000000000017941 */ /* 0x000fea0003800000 */
.L_x_149:
        /* <DEDUP_REMOVED lines=12> */
.L_x_152:
[----:B------:R-:W-:Y:S05]  /*8620*/  BSYNC B1 ;  /* 0x0000000000017941 */ /* 0x000fea0003800000 */
.L_x_151:
        /* <DEDUP_REMOVED lines=12> */
.L_x_154:
[----:B------:R-:W-:Y:S05]  /*86f0*/  BSYNC B1 ;  /* 0x0000000000017941 */ /* 0x000fea0003800000 */
.L_x_153:
        /* <DEDUP_REMOVED lines=12> */
.L_x_156:
[----:B------:R-:W-:Y:S05]  /*87c0*/  BSYNC B1 ;  /* 0x0000000000017941 */ /* 0x000fea0003800000 */
.L_x_155:
        /* <DEDUP_REMOVED lines=12> */
.L_x_158:
[----:B------:R-:W-:Y:S05]  /*8890*/  BSYNC B1 ;  /* 0x0000000000017941 */ /* 0x000fea0003800000 */
.L_x_157:
        /* <DEDUP_REMOVED lines=12> */
.L_x_160:
[----:B------:R-:W-:Y:S05]  /*8960*/  BSYNC B1 ;  /* 0x0000000000017941 */ /* 0x000fea0003800000 */
.L_x_159:
        /* <DEDUP_REMOVED lines=12> */
.L_x_162:
[----:B------:R-:W-:Y:S05]  /*8a30*/  BSYNC B1 ;  /* 0x0000000000017941 */ /* 0x000fea0003800000 */
.L_x_161:
        /* <DEDUP_REMOVED lines=12> */
.L_x_164:
[----:B------:R-:W-:Y:S05]  /*8b00*/  BSYNC B1 ;  /* 0x0000000000017941 */ /* 0x000fea0003800000 */
.L_x_163:
        /* <DEDUP_REMOVED lines=12> */
.L_x_166:
[----:B------:R-:W-:Y:S05]  /*8bd0*/  BSYNC B1 ;  /* 0x0000000000017941 */ /* 0x000fea0003800000 */
.L_x_165:
        /* <DEDUP_REMOVED lines=12> */
.L_x_168:
[----:B------:R-:W-:Y:S05]  /*8ca0*/  BSYNC B1 ;  /* 0x0000000000017941 */ /* 0x000fea0003800000 */
.L_x_167:
        /* <DEDUP_REMOVED lines=12> */
.L_x_170:
[----:B------:R-:W-:Y:S05]  /*8d70*/  BSYNC B1 ;  /* 0x0000000000017941 */ /* 0x000fea0003800000 */
.L_x_169:
        /* <DEDUP_REMOVED lines=12> */
.L_x_172:
[----:B------:R-:W-:Y:S05]  /*8e40*/  BSYNC B1 ;  /* 0x0000000000017941 */ /* 0x000fea0003800000 */
.L_x_171:
        /* <DEDUP_REMOVED lines=12> */
.L_x_174:
[----:B------:R-:W-:Y:S05]  /*8f10*/  BSYNC B1 ;  /* 0x0000000000017941 */ /* 0x000fea0003800000 */
.L_x_173:
        /* <DEDUP_REMOVED lines=12> */
.L_x_176:
[----:B------:R-:W-:Y:S05]  /*8fe0*/  BSYNC B1 ;  /* 0x0000000000017941 */ /* 0x000fea0003800000 */
.L_x_175:
        /* <DEDUP_REMOVED lines=12> */
.L_x_178:
[----:B------:R-:W-:Y:S05]  /*90b0*/  BSYNC B1 ;  /* 0x0000000000017941 */ /* 0x000fea0003800000 */
.L_x_177:
        /* <DEDUP_REMOVED lines=12> */
.L_x_180:
[----:B------:R-:W-:Y:S05]  /*9180*/  BSYNC B1 ;  /* 0x0000000000017941 */ /* 0x000fea0003800000 */
.L_x_179:
        /* <DEDUP_REMOVED lines=12> */
.L_x_182:
[----:B------:R-:W-:Y:S05]  /*9250*/  BSYNC B1 ;  /* 0x0000000000017941 */ /* 0x000fea0003800000 */
.L_x_181:
        /* <DEDUP_REMOVED lines=12> */
.L_x_184:
[----:B------:R-:W-:Y:S05]  /*9320*/  BSYNC B1 ;  /* 0x0000000000017941 */ /* 0x000fea0003800000 */
.L_x_183:
[----:B-----5:R-:W-:Y:S01]  /*9330*/  LOP3.LUT R32, R32, 0xff, RZ, 0xc0, !PT ;  /* 0x000000ff20207812 */ /* 0x020fe200078ec0ff */
[----:B------:R-:W-:Y:S01]  /*9340*/  BSSY B1, `(.L_x_185) ;  /* 0x000000b000017945 */ /* 0x000fe20003800000 */
[----:B------:R-:W-:Y:S02]  /*9350*/  ISETP.LT.OR P4, PT, R35, 0x99, !P0 ;  /* 0x000000992300780c */ /* 0x000fe40004781670 */
[----:B------:R-:W-:-:S05]  /*9360*/  F2FP.F16.E4M3.UNPACK_B R32, R32 ;  /* 0x00000020ff20723e */ /* 0x000fca00020006ff */
[----:B------:R-:W-:-:S05]  /*9370*/  HADD2.F32 R32, -RZ, R32.H0_H0 ;  /* 0x20000020ff207230 */ /* 0x000fca0000004100 */
[----:B------:R-:W-:-:S04]  /*9380*/  FMUL R32, R32, UR19 ;  /* 0x0000001320207c20 */ /* 0x000fc80008400000 */
[----:B------:R-:W-:Y:S01]  /*9390*/  FFMA R32, R23, UR20, R32 ;  /* 0x0000001417207c23 */ /* 0x000fe20008000020 */
[----:B------:R-:W-:-:S04]  /*93a0*/  PRMT R23, RZ, 0x7610, R23 ;  /* 0x00007610ff177816 */ /* 0x000fc80000000017 */
[----:B-1----:R-:W-:-:S05]  /*93b0*/  F2FP.SATFINITE.E4M3.F32.PACK_AB_MERGE_C R33, RZ, R32, RZ ;  /* 0x00000020ff21723e */ /* 0x002fca00048070ff */
[----:B------:R1:W-:Y:S01]  /*93c0*/  @!P3 STG.E.U8 desc[UR16][R26.64+0x91], R33 ;  /* 0x000091211a00b986 */ /* 0x0003e2000c101110 */
[----:B------:R-:W-:Y:S05]  /*93d0*/  @P4 BRA `(.L_x_186) ;  /* 0x0000000000044947 */ /* 0x000fea0003800000 */
[----:B------:R0:W5:Y:S02]  /*93e0*/  LDG.E.U8 R23, desc[UR16][R28.64+0x98] ;  /* 0x000098101c177981 */ /* 0x000164000c1e1100 */
.L_x_186:
[----:B------:R-:W-:Y:S05]  /*93f0*/  BSYNC B1 ;  /* 0x0000000000017941 */ /* 0x000fea0003800000 */
.L_x_185:
        /* <DEDUP_REMOVED lines=8> */
[----:B------:R-:W-:-:S05]  /*9480*/  F2FP.SATFINITE.E4M3.F32.PACK_AB_MERGE_C R23, RZ, R23, RZ ;  /* 0x00000017ff17723e */ /* 0x000fca00048070ff */
[----:B------:R0:W-:Y:S01]  /*9490*/  @!P4 STG.E.U8 desc[UR16][R24.64+0x98], R23 ;  /* 0x000098171800c986 */ /* 0x0001e2000c101110 */
[----:B------:R-:W-:Y:S05]  /*94a0*/  @P3 BRA `(.L_x_188) ;  /* 0x0000000000043947 */ /* 0x000fea0003800000 */
[----:B------:R0:W5:Y:S02]  /*94b0*/  LDG.E.U8 R22, desc[UR16][R28.64+0x99] ;  /* 0x000099101c167981 */ /* 0x000164000c1e1100 */
.L_x_188:
[----:B------:R-:W-:Y:S05]  /*94c0*/  BSYNC B1 ;  /* 0x0000000000017941 */ /* 0x000fea0003800000 */
.L_x_187:
        /* <DEDUP_REMOVED lines=8> */
[----:B0-----:R-:W-:-:S05]  /*9550*/  F2FP.SATFINITE.E4M3.F32.PACK_AB_MERGE_C R23, RZ, R22, RZ ;  /* 0x00000016ff17723e */ /* 0x001fca00048070ff */
[----:B------:R0:W-:Y:S01]  /*9560*/  @!P3 STG.E.U8 desc[UR16][R24.64+0x99], R23 ;  /* 0x000099171800b986 */ /* 0x0001e2000c101110 */
[----:B------:R-:W-:Y:S05]  /*9570*/  @P4 BRA `(.L_x_190) ;  /* 0x0000000000044947 */ /* 0x000fea0003800000 */
[----:B------:R0:W5:Y:S02]  /*9580*/  LDG.E.U8 R21, desc[UR16][R30.64+0x98] ;  /* 0x000098101e157981 */ /* 0x000164000c1e1100 */
.L_x_190:
[----:B------:R-:W-:Y:S05]  /*9590*/  BSYNC B1 ;  /* 0x0000000000017941 */ /* 0x000fea0003800000 */
.L_x_189:
        /* <DEDUP_REMOVED lines=12> */
.L_x_192:
[----:B------:R-:W-:Y:S05]  /*9660*/  BSYNC B1 ;  /* 0x0000000000017941 */ /* 0x000fea0003800000 */
.L_x_191:
        /* <DEDUP_REMOVED lines=12> */
.L_x_194:
[----:B------:R-:W-:Y:S05]  /*9730*/  BSYNC B1 ;  /* 0x0000000000017941 */ /* 0x000fea0003800000 */
.L_x_193:
        /* <DEDUP_REMOVED lines=12> */
.L_x_196:
[----:B------:R-:W-:Y:S05]  /*9800*/  BSYNC B1 ;  /* 0x0000000000017941 */ /* 0x000fea0003800000 */
.L_x_195:
        /* <DEDUP_REMOVED lines=12> */
.L_x_198:
[----:B------:R-:W-:Y:S05]  /*98d0*/  BSYNC B1 ;  /* 0x0000000000017941 */ /* 0x000fea0003800000 */
.L_x_197:
        /* <DEDUP_REMOVED lines=12> */
.L_x_200:
[----:B------:R-:W-:Y:S05]  /*99a0*/  BSYNC B1 ;  /* 0x0000000000017941 */ /* 0x000fea0003800000 */
.L_x_199:
        /* <DEDUP_REMOVED lines=12> */
.L_x_202:
[----:B------:R-:W-:Y:S05]  /*9a70*/  BSYNC B1 ;  /* 0x0000000000017941 */ /* 0x000fea0003800000 */
.L_x_201:
        /* <DEDUP_REMOVED lines=12> */
.L_x_204:
[----:B------:R-:W-:Y:S05]  /*9b40*/  BSYNC B1 ;  /* 0x0000000000017941 */ /* 0x000fea0003800000 */
.L_x_203:
        /* <DEDUP_REMOVED lines=12> */
.L_x_206:
[----:B------:R-:W-:Y:S05]  /*9c10*/  BSYNC B1 ;  /* 0x0000000000017941 */ /* 0x000fea0003800000 */
.L_x_205:
        /* <DEDUP_REMOVED lines=12> */
.L_x_208:
[----:B------:R-:W-:Y:S05]  /*9ce0*/  BSYNC B1 ;  /* 0x0000000000017941 */ /* 0x000fea0003800000 */
.L_x_207:
        /* <DEDUP_REMOVED lines=12> */
.L_x_210:
[----:B------:R-:W-:Y:S05]  /*9db0*/  BSYNC B1 ;  /* 0x0000000000017941 */ /* 0x000fea0003800000 */
.L_x_209:
        /* <DEDUP_REMOVED lines=12> */
.L_x_212:
[----:B------:R-:W-:Y:S05]  /*9e80*/  BSYNC B1 ;  /* 0x0000000000017941 */ /* 0x000fea0003800000 */
.L_x_211:
        /* <DEDUP_REMOVED lines=12> */
.L_x_214:
[----:B------:R-:W-:Y:S05]  /*9f50*/  BSYNC B1 ;  /* 0x0000000000017941 */ /* 0x000fea0003800000 */
.L_x_213:
        /* <DEDUP_REMOVED lines=12> */
.L_x_216:
[----:B------:R-:W-:Y:S05]  /*a020*/  BSYNC B1 ;  /* 0x0000000000017941 */ /* 0x000fea0003800000 */
.L_x_215:
        /* <DEDUP_REMOVED lines=12> */
.L_x_218:
[----:B------:R-:W-:Y:S05]  /*a0f0*/  BSYNC B1 ;  /* 0x0000000000017941 */ /* 0x000fea0003800000 */
.L_x_217:
        /* <DEDUP_REMOVED lines=12> */
.L_x_220:
[----:B------:R-:W-:Y:S05]  /*a1c0*/  BSYNC B1 ;  /* 0x0000000000017941 */ /* 0x000fea0003800000 */
.L_x_219:
        /* <DEDUP_REMOVED lines=12> */
.L_x_222:
[----:B------:R-:W-:Y:S05]  /*a290*/  BSYNC B1 ;  /* 0x0000000000017941 */ /* 0x000fea0003800000 */
.L_x_221:
        /* <DEDUP_REMOVED lines=12> */
.L_x_224:
[----:B------:R-:W-:Y:S05]  /*a360*/  BSYNC B1 ;  /* 0x0000000000017941 */ /* 0x000fea0003800000 */
.L_x_223:
        /* <DEDUP_REMOVED lines=12> */
.L_x_226:
[----:B------:R-:W-:Y:S05]  /*a430*/  BSYNC B1 ;  /* 0x0000000000017941 */ /* 0x000fea0003800000 */
.L_x_225:
        /* <DEDUP_REMOVED lines=12> */
.L_x_228:
[----:B------:R-:W-:Y:S05]  /*a500*/  BSYNC B1 ;  /* 0x0000000000017941 */ /* 0x000fea0003800000 */
.L_x_227:
[----:B-----5:R-:W-:Y:S01]  /*a510*/  LOP3.LUT R2, R2, 0xff, RZ, 0xc0, !PT ;  /* 0x000000ff02027812 */ /* 0x020fe200078ec0ff */
[----:B------:R-:W-:Y:S01]  /*a520*/  BSSY B1, `(.L_x_229) ;  /* 0x000000b000017945 */ /* 0x000fe20003800000 */
[----:B------:R-:W-:Y:S02]  /*a530*/  ISETP.LT.OR P4, PT, R35, 0xc1, !P1 ;  /* 0x000000c12300780c */ /* 0x000fe40004f81670 */
[----:B------:R-:W-:-:S05]  /*a540*/  F2FP.F16.E4M3.UNPACK_B R2, R2 ;  /* 0x00000002ff02723e */ /* 0x000fca00020006ff */
[----:B------:R-:W-:-:S05]  /*a550*/  HADD2.F32 R2, -RZ, R2.H0_H0 ;  /* 0x20000002ff027230 */ /* 0x000fca0000004100 */
[----:B0-----:R-:W-:-:S04]  /*a560*/  FMUL R3, R2, UR19 ;  /* 0x0000001302037c20 */ /* 0x001fc80008400000 */
[----:B------:R-:W-:Y:S01]  /*a570*/  FFMA R3, R0, UR20, R3 ;  /* 0x0000001400037c23 */ /* 0x000fe20008000003 */
[----:B------:R-:W-:-:S04]  /*a580*/  PRMT R0, RZ, 0x7610, R0 ;  /* 0x00007610ff007816 */ /* 0x000fc80000000000 */
[----:B------:R-:W-:-:S05]  /*a590*/  F2FP.SATFINITE.E4M3.F32.PACK_AB_MERGE_C R3, RZ, R3, RZ ;  /* 0x00000003ff03723e */ /* 0x000fca00048070ff */
[----:B------:R0:W-:Y:S01]  /*a5a0*/  @!P3 STG.E.U8 desc[UR16][R24.64+0xc1], R3 ;  /* 0x0000c1031800b986 */ /* 0x0001e2000c101110 */
[----:B------:R-:W-:Y:S05]  /*a5b0*/  @P4 BRA `(.L_x_230) ;  /* 0x0000000000044947 */ /* 0x000fea0003800000 */
[----:B------:R0:W5:Y:S02]  /*a5c0*/  LDG.E.U8 R0, desc[UR16][R30.64+0xc0] ;  /* 0x0000c0101e007981 */ /* 0x000164000c1e1100 */
.L_x_230:
[----:B------:R-:W-:Y:S05]  /*a5d0*/  BSYNC B1 ;  /* 0x0000000000017941 */ /* 0x000fea0003800000 */
.L_x_229:
[----:B------:R-:W2:Y:S01]  /*a5e0*/  LDL.LU R2, [R1] ;  /* 0x0000000001027983 */ /* 0x000ea20000300800 */
[----:B-----5:R-:W-:Y:S01]  /*a5f0*/  LOP3.LUT R0, R0, 0xff, RZ, 0xc0, !PT ;  /* 0x000000ff00007812 */ /* 0x020fe200078ec0ff */
[----:B------:R-:W-:Y:S01]  /*a600*/  BSSY B1, `(.L_x_231) ;  /* 0x000000b000017945 */ /* 0x000fe20003800000 */
[----:B------:R-:W-:Y:S02]  /*a610*/  ISETP.LT.OR P3, PT, R35, 0xc2, !P1 ;  /* 0x000000c22300780c */ /* 0x000fe40004f61670 */
[----:B------:R-:W-:-:S05]  /*a620*/  F2FP.F16.E4M3.UNPACK_B R0, R0 ;  /* 0x00000000ff00723e */ /* 0x000fca00020006ff */
[----:B------:R-:W-:-:S05]  /*a630*/  HADD2.F32 R0, -RZ, R0.H0_H0 ;  /* 0x20000000ff007230 */ /* 0x000fca0000004100 */
[----:B------:R-:W-:-:S04]  /*a640*/  FMUL R0, R0, UR19 ;  /* 0x0000001300007c20 */ /* 0x000fc80008400000 */
[----:B--2---:R-:W-:-:S05]  /*a650*/  FFMA R0, R2, UR20, R0 ;  /* 0x0000001402007c23 */ /* 0x004fca0008000000 */
[----:B0-----:R-:W-:Y:S02]  /*a660*/  F2FP.SATFINITE.E4M3.F32.PACK_AB_MERGE_C R3, RZ, R0, RZ ;  /* 0x00000000ff03723e */ /* 0x001fe400048070ff */
[----:B------:R-:W-:-:S03]  /*a670*/  PRMT R0, RZ, 0x7610, R0 ;  /* 0x00007610ff007816 */ /* 0x000fc60000000000 */
[----:B------:R0:W-:Y:S01]  /*a680*/  @!P4 STG.E.U8 desc[UR16][R26.64+0xc0], R3 ;  /* 0x0000c0031a00c986 */ /* 0x0001e2000c101110 */
[----:B------:R-:W-:Y:S05]  /*a690*/  @P3 BRA `(.L_x_232) ;  /* 0x0000000000043947 */ /* 0x000fea0003800000 */
[----:B------:R2:W5:Y:S02]  /*a6a0*/  LDG.E.U8 R0, desc[UR16][R30.64+0xc1] ;  /* 0x0000c1101e007981 */ /* 0x000564000c1e1100 */
.L_x_232:
[----:B------:R-:W-:Y:S05]  /*a6b0*/  BSYNC B1 ;  /* 0x0000000000017941 */ /* 0x000fea0003800000 */
.L_x_231:
[----:B------:R-:W3:Y:S01]  /*a6c0*/  LDL.LU R2, [R1+0x4] ;  /* 0x0000040001027983 */ /* 0x000ee20000300800 */
[----:B-----5:R-:W-:Y:S01]  /*a6d0*/  LOP3.LUT R0, R0, 0xff, RZ, 0xc0, !PT ;  /* 0x000000ff00007812 */ /* 0x020fe200078ec0ff */
[----:B------:R-:W-:Y:S01]  /*a6e0*/  BSSY B1, `(.L_x_233) ;  /* 0x000000b000017945 */ /* 0x000fe20003800000 */
[----:B------:R-:W-:Y:S02]  /*a6f0*/  ISETP.LT.OR P4, PT, R35, 0xc9, !P0 ;  /* 0x000000c92300780c */ /* 0x000fe40004781670 */
[----:B------:R-:W-:-:S05]  /*a700*/  F2FP.F16.E4M3.UNPACK_B R0, R0 ;  /* 0x00000000ff00723e */ /* 0x000fca00020006ff */
[----:B------:R-:W-:-:S05]  /*a710*/  HADD2.F32 R0, -RZ, R0.H0_H0 ;  /* 0x20000000ff007230 */ /* 0x000fca0000004100 */
[----:B------:R-:W-:-:S04]  /*a720*/  FMUL R0, R0, UR19 ;  /* 0x0000001300007c20 */ /* 0x000fc80008400000 */
[----:B---3--:R-:W-:-:S05]  /*a730*/  FFMA R0, R2, UR20, R0 ;  /* 0x0000001402007c23 */ /* 0x008fca0008000000 */
[----:B0-----:R-:W-:Y:S02]  /*a740*/  F2FP.SATFINITE.E4M3.F32.PACK_AB_MERGE_C R3, RZ, R0, RZ ;  /* 0x00000000ff03723e */ /* 0x001fe400048070ff */
[----:B------:R-:W-:-:S03]  /*a750*/  PRMT R0, RZ, 0x7610, R0 ;  /* 0x00007610ff007816 */ /* 0x000fc60000000000 */
[----:B------:R0:W-:Y:S01]  /*a760*/  @!P3 STG.E.U8 desc[UR16][R26.64+0xc1], R3 ;  /* 0x0000c1031a00b986 */ /* 0x0001e2000c101110 */
[----:B------:R-:W-:Y:S05]  /*a770*/  @P4 BRA `(.L_x_234) ;  /* 0x0000000000044947 */ /* 0x000fea0003800000 */
[----:B------:R3:W5:Y:S02]  /*a780*/  LDG.E.U8 R0, desc[UR16][R28.64+0xc8] ;  /* 0x0000c8101c007981 */ /* 0x000764000c1e1100 */
.L_x_234:
[----:B------:R-:W-:Y:S05]  /*a790*/  BSYNC B1 ;  /* 0x0000000000017941 */ /* 0x000fea0003800000 */
.L_x_233:
[----:B------:R-:W2:Y:S01]  /*a7a0*/  LDL.LU R2, [R1+0x8] ;  /* 0x0000080001027983 */ /* 0x000ea20000300800 */
        /* <DEDUP_REMOVED lines=12> */
.L_x_236:
[----:B------:R-:W-:Y:S05]  /*a870*/  BSYNC B1 ;  /* 0x0000000000017941 */ /* 0x000fea0003800000 */
.L_x_235:
        /* <DEDUP_REMOVED lines=13> */
.L_x_238:
[----:B------:R-:W-:Y:S05]  /*a950*/  BSYNC B1 ;  /* 0x0000000000017941 */ /* 0x000fea0003800000 */
.L_x_237:
        /* <DEDUP_REMOVED lines=13> */
.L_x_240:
[----:B------:R-:W-:Y:S05]  /*aa30*/  BSYNC B1 ;  /* 0x0000000000017941 */ /* 0x000fea0003800000 */
.L_x_239:
        /* <DEDUP_REMOVED lines=13> */
.L_x_242:
[----:B------:R-:W-:Y:S05]  /*ab10*/  BSYNC B1 ;  /* 0x0000000000017941 */ /* 0x000fea0003800000 */
.L_x_241:
        /* <DEDUP_REMOVED lines=13> */
.L_x_244:
[----:B------:R-:W-:Y:S05]  /*abf0*/  BSYNC B1 ;  /* 0x0000000000017941 */ /* 0x000fea0003800000 */
.L_x_243:
        /* <DEDUP_REMOVED lines=13> */
.L_x_246:
[----:B------:R-:W-:Y:S05]  /*acd0*/  BSYNC B1 ;  /* 0x0000000000017941 */ /* 0x000fea0003800000 */
.L_x_245:
        /* <DEDUP_REMOVED lines=13> */
.L_x_248:
[----:B------:R-:W-:Y:S05]  /*adb0*/  BSYNC B1 ;  /* 0x0000000000017941 */ /* 0x000fea0003800000 */
.L_x_247:
        /* <DEDUP_REMOVED lines=13> */
.L_x_250:
[----:B------:R-:W-:Y:S05]  /*ae90*/  BSYNC B1 ;  /* 0x0000000000017941 */ /* 0x000fea0003800000 */
.L_x_249:
        /* <DEDUP_REMOVED lines=13> */
.L_x_252:
[----:B------:R-:W-:Y:S05]  /*af70*/  BSYNC B1 ;  /* 0x0000000000017941 */ /* 0x000fea0003800000 */
.L_x_251:
        /* <DEDUP_REMOVED lines=13> */
.L_x_254:
[----:B------:R-:W-:Y:S05]  /*b050*/  BSYNC B1 ;  /* 0x0000000000017941 */ /* 0x000fea0003800000 */
.L_x_253:
        /* <DEDUP_REMOVED lines=13> */
.L_x_256:
[----:B------:R-:W-:Y:S05]  /*b130*/  BSYNC B1 ;  /* 0x0000000000017941 */ /* 0x000fea0003800000 */
.L_x_255:
        /* <DEDUP_REMOVED lines=13> */
.L_x_258:
[----:B------:R-:W-:Y:S05]  /*b210*/  BSYNC B1 ;  /* 0x0000000000017941 */ /* 0x000fea0003800000 */
.L_x_257:
        /* <DEDUP_REMOVED lines=13> */
.L_x_260:
[----:B------:R-:W-:Y:S05]  /*b2f0*/  BSYNC B1 ;  /* 0x0000000000017941 */ /* 0x000fea0003800000 */
.L_x_259:
        /* <DEDUP_REMOVED lines=13> */
.L_x_262:
[----:B------:R-:W-:Y:S05]  /*b3d0*/  BSYNC B1 ;  /* 0x0000000000017941 */ /* 0x000fea0003800000 */
.L_x_261:
        /* <DEDUP_REMOVED lines=13> */
.L_x_264:
[----:B------:R-:W-:Y:S05]  /*b4b0*/  BSYNC B1 ;  /* 0x0000000000017941 */ /* 0x000fea0003800000 */
.L_x_263:
        /* <DEDUP_REMOVED lines=13> */
.L_x_266:
[----:B------:R-:W-:Y:S05]  /*b590*/  BSYNC B1 ;  /* 0x0000000000017941 */ /* 0x000fea0003800000 */
.L_x_265:
        /* <DEDUP_REMOVED lines=13> */
.L_x_268:
[----:B------:R-:W-:Y:S05]  /*b670*/  BSYNC B1 ;  /* 0x0000000000017941 */ /* 0x000fea0003800000 */
.L_x_267:
        /* <DEDUP_REMOVED lines=13> */
.L_x_270:
[----:B------:R-:W-:Y:S05]  /*b750*/  BSYNC B1 ;  /* 0x0000000000017941 */ /* 0x000fea0003800000 */
.L_x_269:
        /* <DEDUP_REMOVED lines=13> */
.L_x_272:
[----:B------:R-:W-:Y:S05]  /*b830*/  BSYNC B1 ;  /* 0x0000000000017941 */ /* 0x000fea0003800000 */
.L_x_271:
        /* <DEDUP_REMOVED lines=13> */
.L_x_274:
[----:B------:R-:W-:Y:S05]  /*b910*/  BSYNC B1 ;  /* 0x0000000000017941 */ /* 0x000fea0003800000 */
.L_x_273:
        /* <DEDUP_REMOVED lines=13> */
.L_x_276:
[----:B------:R-:W-:Y:S05]  /*b9f0*/  BSYNC B1 ;  /* 0x0000000000017941 */ /* 0x000fea0003800000 */
.L_x_275:
        /* <DEDUP_REMOVED lines=13> */
.L_x_278:
[----:B------:R-:W-:Y:S05]  /*bad0*/  BSYNC B1 ;  /* 0x0000000000017941 */ /* 0x000fea0003800000 */
.L_x_277:
        /* <DEDUP_REMOVED lines=13> */
.L_x_280:
[----:B------:R-:W-:Y:S05]  /*bbb0*/  BSYNC B1 ;  /* 0x0000000000017941 */ /* 0x000fea0003800000 */
.L_x_279:
        /* <DEDUP_REMOVED lines=13> */
.L_x_282:
[----:B------:R-:W-:Y:S05]  /*bc90*/  BSYNC B1 ;  /* 0x0000000000017941 */ /* 0x000fea0003800000 */
.L_x_281:
        /* <DEDUP_REMOVED lines=13> */
.L_x_284:
[----:B------:R-:W-:Y:S05]  /*bd70*/  BSYNC B1 ;  /* 0x0000000000017941 */ /* 0x000fea0003800000 */
.L_x_283:
        /* <DEDUP_REMOVED lines=13> */
.L_x_286:
[----:B------:R-:W-:Y:S05]  /*be50*/  BSYNC B1 ;  /* 0x0000000000017941 */ /* 0x000fea0003800000 */
.L_x_285:
        /* <DEDUP_REMOVED lines=13> */
.L_x_288:
[----:B------:R-:W-:Y:S05]  /*bf30*/  BSYNC B1 ;  /* 0x0000000000017941 */ /* 0x000fea0003800000 */
.L_x_287:
[----:B------:R-:W-:Y:S05]  /*bf40*/  @P1 BRA `(.L_x_289) ;  /* 0x0000002000a41947 */ /* 0x000fea0003800000 */
[----:B------:R-:W2:Y:S01]  /*bf50*/  LDL.LU R2, [R1+0x74] ;  /* 0x0000740001027983 */ /* 0x000ea20000300800 */
[----:B-----5:R-:W-:-:S04]  /*bf60*/  LOP3.LUT R0, R0, 0xff, RZ, 0xc0, !PT ;  /* 0x000000ff00007812 */ /* 0x020fc800078ec0ff */
[----:B------:R-:W-:-:S05]  /*bf70*/  F2FP.F16.E4M3.UNPACK_B R0, R0 ;  /* 0x00000000ff00723e */ /* 0x000fca00020006ff */
[----:B------:R-:W-:-:S05]  /*bf80*/  HADD2.F32 R0, -RZ, R0.H0_H0 ;  /* 0x20000000ff007230 */ /* 0x000fca0000004100 */
[----:B------:R-:W-:-:S04]  /*bf90*/  FMUL R0, R0, UR19 ;  /* 0x0000001300007c20 */ /* 0x000fc80008400000 */
[----:B--2---:R-:W-:-:S05]  /*bfa0*/  FFMA R0, R2, UR20, R0 ;  /* 0x0000001402007c23 */ /* 0x004fca0008000000 */
[----:B0-----:R-:W-:-:S05]  /*bfb0*/  F2FP.SATFINITE.E4M3.F32.PACK_AB_MERGE_C R3, RZ, R0, RZ ;  /* 0x00000000ff03723e */ /* 0x001fca00048070ff */
[----:B------:R0:W-:Y:S01]  /*bfc0*/  STG.E.U8 desc[UR16][R26.64+0xf9], R3 ;  /* 0x0000f9031a007986 */ /* 0x0001e2000c101110 */
[----:B------:R-:W-:Y:S05]  /*bfd0*/  BRA `(.L_x_289) ;  /* 0x0000002000807947 */ /* 0x000fea0003800000 */
.L_x_32:
[----:B------:R-:W-:Y:S01]  /*bfe0*/  ISETP.GE.AND P1, PT, R38, 0x1, PT ;  /* 0x000000012600780c */ /* 0x000fe20003f26270 */
[----:B------:R-:W-:Y:S01]  /*bff0*/  FMUL R226, R226, UR20 ;  /* 0x00000014e2e27c20 */ /* 0x000fe20008400000 */
[----:B------:R-:W2:Y:S01]  /*c000*/  LDL.LU R227, [R1+0x10] ;  /* 0x0000100001e37983 */ /* 0x000ea20000300800 */
[----:B------:R-:W-:Y:S01]  /*c010*/  ISETP.GE.AND P0, PT, R38, 0x9, PT ;  /* 0x000000092600780c */ /* 0x000fe20003f06270 */
[----:B------:R-:W-:Y:S01]  /*c020*/  FMUL R225, R225, UR20 ;  /* 0x00000014e1e17c20 */ /* 0x000fe20008400000 */
[C---:B------:R-:W-:Y:S02]  /*c030*/  ISETP.LT.OR P4, PT, R35.reuse, 0x1, !P1 ;  /* 0x000000012300780c */ /* 0x040fe40004f81670 */
[C---:B------:R-:W-:Y:S02]  /*c040*/  ISETP.LT.OR P5, PT, R35.reuse, 0x2, !P1 ;  /* 0x000000022300780c */ /* 0x040fe40004fa1670 */
[----:B------:R-:W-:Y:S02]  /*c050*/  F2FP.SATFINITE.E4M3.F32.PACK_AB_MERGE_C R29, RZ, R226, RZ ;  /* 0x000000e2ff1d723e */ /* 0x000fe400048070ff */
[C---:B------:R-:W-:Y:S01]  /*c060*/  ISETP.LT.OR P3, PT, R35.reuse, 0x1, !P0 ;  /* 0x000000012300780c */ /* 0x040fe20004761670 */
[----:B------:R-:W-:Y:S01]  /*c070*/  FMUL R224, R224, UR20 ;  /* 0x00000014e0e07c20 */ /* 0x000fe20008400000 */
[----:B------:R-:W-:Y:S01]  /*c080*/  ISETP.LT.OR P6, PT, R35, 0xa, !P1 ;  /* 0x0000000a2300780c */ /* 0x000fe20004fc1670 */
[----:B------:R-:W-:Y:S01]  /*c090*/  FMUL R223, R223, UR20 ;  /* 0x00000014dfdf7c20 */ /* 0x000fe20008400000 */
[----:B------:R-:W-:Y:S01]  /*c0a0*/  F2FP.SATFINITE.E4M3.F32.PACK_AB_MERGE_C R225, RZ, R225, RZ ;  /* 0x000000e1ffe1723e */ /* 0x000fe200048070ff */
[----:B------:R-:W-:Y:S01]  /*c0b0*/  FMUL R221, R221, UR20 ;  /* 0x00000014dddd7c20 */ /* 0x000fe20008400000 */
[----:B------:R-:W-:Y:S01]  /*c0c0*/  FMUL R222, R222, UR20 ;  /* 0x00000014dede7c20 */ /* 0x000fe20008400000 */
[----:B------:R0:W-:Y:S01]  /*c0d0*/  @!P4 STG.E.U8 desc[UR16][R24.64], R29 ;  /* 0x0000001d1800c986 */ /* 0x0001e2000c101110 */
[----:B------:R-:W-:-:S02]  /*c0e0*/  ISETP.LT.OR P4, PT, R35, 0x2, !P0 ;  /* 0x000000022300780c */ /* 0x000fc40004781670 */
[----:B------:R-:W-:Y:S01]  /*c0f0*/  F2FP.SATFINITE.E4M3.F32.PACK_AB_MERGE_C R31, RZ, R224, RZ ;  /* 0x000000e0ff1f723e */ /* 0x000fe200048070ff */
[----:B------:R1:W-:Y:S01]  /*c100*/  @!P5 STG.E.U8 desc[UR16][R24.64+0x1], R225 ;  /* 0x000001e11800d986 */ /* 0x0003e2000c101110 */
[C---:B------:R-:W-:Y:S02]  /*c110*/  ISETP.LT.OR P5, PT, R35.reuse, 0x9, !P1 ;  /* 0x000000092300780c */ /* 0x040fe40004fa1670 */
[----:B------:R-:W-:Y:S01]  /*c120*/  F2FP.SATFINITE.E4M3.F32.PACK_AB_MERGE_C R223, RZ, R223, RZ ;  /* 0x000000dfffdf723e */ /* 0x000fe200048070ff */
[----:B------:R-:W-:Y:S01]  /*c130*/  FMUL R220, R220, UR20 ;  /* 0x00000014dcdc7c20 */ /* 0x000fe20008400000 */
[----:B------:R-:W-:Y:S01]  /*c140*/  F2FP.SATFINITE.E4M3.F32.PACK_AB_MERGE_C R221, RZ, R221, RZ ;  /* 0x000000ddffdd723e */ /* 0x000fe200048070ff */
[----:B------:R-:W-:Y:S01]  /*c150*/  @!P3 STG.E.U8 desc[UR16][R26.64], R31 ;  /* 0x0000001f1a00b986 */ /* 0x000fe2000c101110 */
[----:B------:R-:W-:-:S03]  /*c160*/  ISETP.LT.OR P3, PT, R35, 0x9, !P0 ;  /* 0x000000092300780c */ /* 0x000fc60004761670 */
[----:B------:R-:W-:Y:S01]  /*c170*/  @!P4 STG.E.U8 desc[UR16][R26.64+0x1], R223 ;  /* 0x000001df1a00c986 */ /* 0x000fe2000c101110 */
[----:B------:R-:W-:-:S03]  /*c180*/  ISETP.LT.OR P4, PT, R35, 0xa, !P0 ;  /* 0x0000000a2300780c */ /* 0x000fc60004781670 */
[----:B------:R-:W-:Y:S01]  /*c190*/  @!P6 STG.E.U8 desc[UR16][R24.64+0x9], R221 ;  /* 0x000009dd1800e986 */ /* 0x000fe2000c101110 */
[----:B------:R-:W-:Y:S01]  /*c1a0*/  ISETP.LT.OR P6, PT, R35, 0x12, !P1 ;  /* 0x000000122300780c */ /* 0x000fe20004fc1670 */
[----:B------:R-:W-:Y:S01]  /*c1b0*/  FMUL R219, R219, UR20 ;  /* 0x00000014dbdb7c20 */ /* 0x000fe20008400000 */
[----:B0-----:R-:W-:Y:S01]  /*c1c0*/  F2FP.SATFINITE.E4M3.F32.PACK_AB_MERGE_C R29, RZ, R222, RZ ;  /* 0x000000deff1d723e */ /* 0x001fe200048070ff */
[----:B------:R-:W-:Y:S01]  /*c1d0*/  FMUL R217, R217, UR20 ;  /* 0x00000014d9d97c20 */ /* 0x000fe20008400000 */
[----:B------:R-:W3:Y:S01]  /*c1e0*/  LDL.LU R226, [R1+0xc] ;  /* 0x00000c0001e27983 */ /* 0x000ee20000300800 */
[----:B------:R-:W-:Y:S02]  /*c1f0*/  F2FP.SATFINITE.E4M3.F32.PACK_AB_MERGE_C R33, RZ, R220, RZ ;  /* 0x000000dcff21723e */ /* 0x000fe400048070ff */
[----:B------:R-:W-:Y:S01]  /*c200*/  F2FP.SATFINITE.E4M3.F32.PACK_AB_MERGE_C R219, RZ, R219, RZ ;  /* 0x000000dbffdb723e */ /* 0x000fe200048070ff */
[----:B------:R0:W-:Y:S01]  /*c210*/  @!P5 STG.E.U8 desc[UR16][R24.64+0x8], R29 ;  /* 0x0000081d1800d986 */ /* 0x0001e2000c101110 */
[----:B------:R-:W-:-:S02]  /*c220*/  ISETP.LT.OR P5, PT, R35, 0x11, !P1 ;  /* 0x000000112300780c */ /* 0x000fc40004fa1670 */
[----:B------:R-:W-:Y:S01]  /*c230*/  F2FP.SATFINITE.E4M3.F32.PACK_AB_MERGE_C R217, RZ, R217, RZ ;  /* 0x000000d9ffd9723e */ /* 0x000fe200048070ff */
[----:B-1----:R-:W4:Y:S01]  /*c240*/  LDL.LU R225, [R1+0x8] ;  /* 0x0000080001e17983 */ /* 0x002f220000300800 */
[----:B------:R-:W-:-:S03]  /*c250*/  FMUL R218, R218, UR20 ;  /* 0x00000014dada7c20 */ /* 0x000fc60008400000 */
[----:B------:R-:W3:Y:S04]  /*c260*/  LDL.LU R224, [R1+0x4] ;  /* 0x0000040001e07983 */ /* 0x000ee80000300800 */
[----:B------:R-:W4:Y:S01]  /*c270*/  LDL.LU R222, [R1] ;  /* 0x0000000001de7983 */ /* 0x000f220000300800 */
[----:B0-----:R-:W-:Y:S01]  /*c280*/  F2FP.SATFINITE.E4M3.F32.PACK_AB_MERGE_C R29, RZ, R218, RZ ;  /* 0x000000daff1d723e */ /* 0x001fe200048070ff */
[----:B------:R-:W-:Y:S01]  /*c290*/  FMUL R216, R216, UR20 ;  /* 0x00000014d8d87c20 */ /* 0x000fe20008400000 */
[----:B------:R-:W-:Y:S01]  /*c2a0*/  FMUL R215, R215, UR20 ;  /* 0x00000014d7d77c20 */ /* 0x000fe20008400000 */
[----:B------:R0:W-:Y:S01]  /*c2b0*/  @!P3 STG.E.U8 desc[UR16][R26.64+0x8], R33 ;  /* 0x000008211a00b986 */ /* 0x0001e2000c101110 */
[----:B------:R-:W-:Y:S01]  /*c2c0*/  ISETP.LT.OR P3, PT, R35, 0x11, !P0 ;  /* 0x000000112300780c */ /* 0x000fe20004761670 */
[----:B------:R-:W-:Y:S01]  /*c2d0*/  FMUL R213, R213, UR20 ;  /* 0x00000014d5d57c20 */ /* 0x000fe20008400000 */
[----:B------:R-:W-:Y:S01]  /*c2e0*/  F2FP.SATFINITE.E4M3.F32.PACK_AB_MERGE_C R31, RZ, R216, RZ ;  /* 0x000000d8ff1f723e */ /* 0x000fe200048070ff */
[----:B------:R-:W-:Y:S01]  /*c2f0*/  @!P4 STG.E.U8 desc[UR16][R26.64+0x9], R219 ;  /* 0x000009db1a00c986 */ /* 0x000fe2000c101110 */
[C---:B------:R-:W-:Y:S01]  /*c300*/  ISETP.LT.OR P4, PT, R35.reuse, 0x12, !P0 ;  /* 0x000000122300780c */ /* 0x040fe20004781670 */
[----:B------:R-:W-:Y:S01]  /*c310*/  FMUL R214, R214, UR20 ;  /* 0x00000014d6d67c20 */ /* 0x000fe20008400000 */
[----:B------:R-:W-:Y:S01]  /*c320*/  F2FP.SATFINITE.E4M3.F32.PACK_AB_MERGE_C R215, RZ, R215, RZ ;  /* 0x000000d7ffd7723e */ /* 0x000fe200048070ff */
[----:B------:R-:W-:Y:S01]  /*c330*/  @!P6 STG.E.U8 desc[UR16][R24.64+0x11], R217 ;  /* 0x000011d91800e986 */ /* 0x000fe2000c101110 */
[C---:B------:R-:W-:Y:S01]  /*c340*/  ISETP.LT.OR P6, PT, R35.reuse, 0x1a, !P1 ;  /* 0x0000001a2300780c */ /* 0x040fe20004fc1670 */
[----:B------:R-:W-:Y:S01]  /*c350*/  FMUL R212, R212, UR20 ;  /* 0x00000014d4d47c20 */ /* 0x000fe20008400000 */
[----:B------:R-:W-:Y:S01]  /*c360*/  F2FP.SATFINITE.E4M3.F32.PACK_AB_MERGE_C R213, RZ, R213, RZ ;  /* 0x000000d5ffd5723e */ /* 0x000fe200048070ff */
[----:B------:R1:W-:Y:S01]  /*c370*/  @!P5 STG.E.U8 desc[UR16][R24.64+0x10], R29 ;  /* 0x0000101d1800d986 */ /* 0x0003e2000c101110 */
[----:B------:R-:W-:Y:S01]  /*c380*/  ISETP.LT.OR P5, PT, R35, 0x19, !P1 ;  /* 0x000000192300780c */ /* 0x000fe20004fa1670 */
[----:B------:R-:W-:Y:S01]  /*c390*/  FMUL R211, R211, UR20 ;  /* 0x00000014d3d37c20 */ /* 0x000fe20008400000 */
[----:B------:R-:W-:Y:S01]  /*c3a0*/  FMUL R209, R209, UR20 ;  /* 0x00000014d1d17c20 */ /* 0x000fe20008400000 */
[----:B------:R1:W-:Y:S01]  /*c3b0*/  @!P3 STG.E.U8 desc[UR16][R26.64+0x10], R31 ;  /* 0x0000101f1a00b986 */ /* 0x0003e2000c101110 */
[C---:B------:R-:W-:Y:S01]  /*c3c0*/  ISETP.LT.OR P3, PT, R35.reuse, 0x19, !P0 ;  /* 0x000000192300780c */ /* 0x040fe20004761670 */
[----:B------:R-:W-:Y:S01]  /*c3d0*/  FMUL R210, R210, UR20 ;  /* 0x00000014d2d27c20 */ /* 0x000fe20008400000 */
[----:B0-----:R-:W-:Y:S01]  /*c3e0*/  F2FP.SATFINITE.E4M3.F32.PACK_AB_MERGE_C R33, RZ, R212, RZ ;  /* 0x000000d4ff21723e */ /* 0x001fe200048070ff */
[----:B------:R-:W-:Y:S01]  /*c3f0*/  @!P4 STG.E.U8 desc[UR16][R26.64+0x11], R215 ;  /* 0x000011d71a00c986 */ /* 0x000fe2000c101110 */
[C---:B------:R-:W-:Y:S01]  /*c400*/  ISETP.LT.OR P4, PT, R35.reuse, 0x1a, !P0 ;  /* 0x0000001a2300780c */ /* 0x040fe20004781670 */
[----:B------:R-:W-:Y:S01]  /*c410*/  FMUL R208, R208, UR20 ;  /* 0x00000014d0d07c20 */ /* 0x000fe20008400000 */
[----:B------:R-:W-:Y:S01]  /*c420*/  F2FP.SATFINITE.E4M3.F32.PACK_AB_MERGE_C R211, RZ, R211, RZ ;  /* 0x000000d3ffd3723e */ /* 0x000fe200048070ff */
[----:B------:R-:W-:Y:S01]  /*c430*/  @!P6 STG.E.U8 desc[UR16][R24.64+0x19], R213 ;  /* 0x000019d51800e986 */ /* 0x000fe2000c101110 */
[----:B------:R-:W-:Y:S01]  /*c440*/  ISETP.LT.OR P6, PT, R35, 0x22, !P1 ;  /* 0x000000222300780c */ /* 0x000fe20004fc1670 */
[----:B------:R-:W-:Y:S01]  /*c450*/  FMUL R207, R207, UR20 ;  /* 0x00000014cfcf7c20 */ /* 0x000fe20008400000 */
[----:B-1----:R-:W-:Y:S01]  /*c460*/  F2FP.SATFINITE.E4M3.F32.PACK_AB_MERGE_C R29, RZ, R214, RZ ;  /* 0x000000d6ff1d723e */ /* 0x002fe200048070ff */
[----:B------:R-:W-:Y:S01]  /*c470*/  FMUL R205, R205, UR20 ;  /* 0x00000014cdcd7c20 */ /* 0x000fe20008400000 */
[----:B------:R-:W-:Y:S01]  /*c480*/  F2FP.SATFINITE.E4M3.F32.PACK_AB_MERGE_C R209, RZ, R209, RZ ;  /* 0x000000d1ffd1723e */ /* 0x000fe200048070ff */
[----:B------:R-:W-:Y:S01]  /*c490*/  FMUL R206, R206, UR20 ;  /* 0x00000014cece7c20 */ /* 0x000fe20008400000 */
[----:B------:R-:W-:Y:S01]  /*c4a0*/  F2FP.SATFINITE.E4M3.F32.PACK_AB_MERGE_C R31, RZ, R208, RZ ;  /* 0x000000d0ff1f723e */ /* 0x000fe200048070ff */
[----:B------:R0:W-:Y:S01]  /*c4b0*/  @!P5 STG.E.U8 desc[UR16][R24.64+0x18], R29 ;  /* 0x0000181d1800d986 */ /* 0x0001e2000c101110 */
[C---:B------:R-:W-:Y:S01]  /*c4c0*/  ISETP.LT.OR P5, PT, R35.reuse, 0x21, !P1 ;  /* 0x000000212300780c */ /* 0x040fe20004fa1670 */
[----:B------:R-:W-:Y:S01]  /*c4d0*/  FMUL R204, R204, UR20 ;  /* 0x00000014cccc7c20 */ /* 0x000fe20008400000 */
[----:B------:R-:W-:Y:S01]  /*c4e0*/  F2FP.SATFINITE.E4M3.F32.PACK_AB_MERGE_C R207, RZ, R207, RZ ;  /* 0x000000cfffcf723e */ /* 0x000fe200048070ff */
[----:B------:R1:W-:Y:S01]  /*c4f0*/  @!P3 STG.E.U8 desc[UR16][R26.64+0x18], R33 ;  /* 0x000018211a00b986 */ /* 0x0003e2000c101110 */
[----:B------:R-:W-:Y:S01]  /*c500*/  ISETP.LT.OR P3, PT, R35, 0x21, !P0 ;  /* 0x000000212300780c */ /* 0x000fe20004761670 */
[----:B------:R-:W-:Y:S01]  /*c510*/  FMUL R203, R203, UR20 ;  /* 0x00000014cbcb7c20 */ /* 0x000fe20008400000 */
[----:B------:R-:W-:Y:S01]  /*c520*/  F2FP.SATFINITE.E4M3.F32.PACK_AB_MERGE_C R205, RZ, R205, RZ ;  /* 0x000000cdffcd723e */ /* 0x000fe200048070ff */
[----:B------:R-:W-:Y:S01]  /*c530*/  @!P4 STG.E.U8 desc[UR16][R26.64+0x19], R211 ;  /* 0x000019d31a00c986 */ /* 0x000fe2000c101110 */
[----:B------:R-:W-:Y:S01]  /*c540*/  ISETP.LT.OR P4, PT, R35, 0x22, !P0 ;  /* 0x000000222300780c */ /* 0x000fe20004781670 */
[----:B------:R-:W-:Y:S01]  /*c550*/  FMUL R201, R201, UR20 ;  /* 0x00000014c9c97c20 */ /* 0x000fe20008400000 */
[----:B------:R-:W-:Y:S01]  /*c560*/  F2FP.SATFINITE.E4M3.F32.PACK_AB_MERGE_C R203, RZ, R203, RZ ;  /* 0x000000cbffcb723e */ /* 0x000fe200048070ff */
[----:B------:R-:W-:Y:S01]  /*c570*/  @!P6 STG.E.U8 desc[UR16][R24.64+0x21], R209 ;  /* 0x000021d11800e986 */ /* 0x000fe2000c101110 */
[----:B------:R-:W-:Y:S01]  /*c580*/  ISETP.LT.OR P6, PT, R35, 0x2a, !P1 ;  /* 0x0000002a2300780c */ /* 0x000fe20004fc1670 */
[----:B------:R-:W-:Y:S01]  /*c590*/  FMUL R202, R202, UR20 ;  /* 0x00000014caca7c20 */ /* 0x000fe20008400000 */
[----:B0-----:R-:W-:Y:S01]  /*c5a0*/  F2FP.SATFINITE.E4M3.F32.PACK_AB_MERGE_C R29, RZ, R210, RZ ;  /* 0x000000d2ff1d723e */ /* 0x001fe200048070ff */
[----:B------:R-:W-:Y:S01]  /*c5b0*/  FMUL R200, R200, UR20 ;  /* 0x00000014c8c87c20 */ /* 0x000fe20008400000 */
[----:B-1----:R-:W-:Y:S01]  /*c5c0*/  F2FP.SATFINITE.E4M3.F32.PACK_AB_MERGE_C R33, RZ, R204, RZ ;  /* 0x000000ccff21723e */ /* 0x002fe200048070ff */
[----:B------:R-:W-:Y:S01]  /*c5d0*/  FMUL R199, R199, UR20 ;  /* 0x00000014c7c77c20 */ /* 0x000fe20008400000 */
[----:B------:R-:W-:Y:S01]  /*c5e0*/  F2FP.SATFINITE.E4M3.F32.PACK_AB_MERGE_C R201, RZ, R201, RZ ;  /* 0x000000c9ffc9723e */ /* 0x000fe200048070ff */
[----:B------:R0:W-:Y:S01]  /*c5f0*/  @!P5 STG.E.U8 desc[UR16][R24.64+0x20], R29 ;  /* 0x0000201d1800d986 */ /* 0x0001e2000c101110 */
[----:B------:R-:W-:Y:S01]  /*c600*/  ISETP.LT.OR P5, PT, R35, 0x29, !P1 ;  /* 0x000000292300780c */ /* 0x000fe20004fa1670 */
[----:B------:R-:W-:Y:S01]  /*c610*/  FMUL R197, R197, UR20 ;  /* 0x00000014c5c57c20 */ /* 0x000fe20008400000 */
[----:B------:R-:W-:Y:S01]  /*c620*/  F2FP.SATFINITE.E4M3.F32.PACK_AB_MERGE_C R199, RZ, R199, RZ ;  /* 0x000000c7ffc7723e */ /* 0x000fe200048070ff */
[----:B------:R1:W-:Y:S01]  /*c630*/  @!P3 STG.E.U8 desc[UR16][R26.64+0x20], R31 ;  /* 0x0000201f1a00b986 */ /* 0x0003e2000c101110 */
[C---:B------:R-:W-:Y:S01]  /*c640*/  ISETP.LT.OR P3, PT, R35.reuse, 0x29, !P0 ;  /* 0x000000292300780c */ /* 0x040fe20004761670 */
[----:B------:R-:W-:Y:S01]  /*c650*/  FMUL R198, R198, UR20 ;  /* 0x00000014c6c67c20 */ /* 0x000fe20008400000 */
[----:B------:R-:W-:Y:S01]  /*c660*/  F2FP.SATFINITE.E4M3.F32.PACK_AB_MERGE_C R197, RZ, R197, RZ ;  /* 0x000000c5ffc5723e */ /* 0x000fe200048070ff */
[----:B------:R-:W-:Y:S01]  /*c670*/  @!P4 STG.E.U8 desc[UR16][R26.64+0x21], R207 ;  /* 0x000021cf1a00c986 */ /* 0x000fe2000c101110 */
[----:B------:R-:W-:Y:S01]  /*c680*/  ISETP.LT.OR P4, PT, R35, 0x2a, !P0 ;  /* 0x0000002a2300780c */ /* 0x000fe20004781670 */
[----:B------:R-:W-:Y:S01]  /*c690*/  FMUL R196, R196, UR20 ;  /* 0x00000014c4c47c20 */ /* 0x000fe20008400000 */
[----:B------:R-:W-:Y:S01]  /*c6a0*/  FMUL R195, R195, UR20 ;  /* 0x00000014c3c37c20 */ /* 0x000fe20008400000 */
        /* <DEDUP_REMOVED lines=27> */
[----:B------:R-:W-:Y:S01]  /*c860*/  FMUL R186, R186, UR20 ;  /* 0x00000014baba7c20 */ /* 0x000fe20008400000 */
        /* <DEDUP_REMOVED lines=156> */
[----:B-----5:R-:W-:Y:S01]  /*d230*/  FMUL R0, R0, UR20 ;  /* 0x0000001400007c20 */ /* 0x020fe20008400000 */
[----:B-1----:R-:W-:Y:S01]  /*d240*/  F2FP.SATFINITE.E4M3.F32.PACK_AB_MERGE_C R33, RZ, R164, RZ ;  /* 0x000000a4ff21723e */ /* 0x002fe200048070ff */
        /* <DEDUP_REMOVED lines=9> */
[----:B------:R-:W-:Y:S01]  /*d2e0*/  FMUL R4, R4, UR20 ;  /* 0x0000001404047c20 */ /* 0x000fe20008400000 */
[----:B------:R-:W-:Y:S01]  /*d2f0*/  @!P4 STG.E.U8 desc[UR16][R26.64+0x71], R167 ;  /* 0x000071a71a00c986 */ /* 0x000fe2000c101110 */
[----:B------:R-:W-:-:S03]  /*d300*/  ISETP.LT.OR P4, PT, R35, 0x7a, !P0 ;  /* 0x0000007a2300780c */ /* 0x000fc60004781670 */
[----:B------:R-:W-:Y:S01]  /*d310*/  @!P6 STG.E.U8 desc[UR16][R24.64+0x79], R165 ;  /* 0x000079a51800e986 */ /* 0x000fe2000c101110 */
[----:B------:R-:W-:Y:S02]  /*d320*/  ISETP.LT.OR P6, PT, R35, 0x82, !P1 ;  /* 0x000000822300780c */ /* 0x000fe40004fc1670 */
[----:B0-----:R-:W-:Y:S01]  /*d330*/  F2FP.SATFINITE.E4M3.F32.PACK_AB_MERGE_C R29, RZ, R166, RZ ;  /* 0x000000a6ff1d723e */ /* 0x001fe200048070ff */
[----:B------:R-:W3:Y:S01]  /*d340*/  LDL.LU R220, [R1+0x14] ;  /* 0x0000140001dc7983 */ /* 0x000ee20000300800 */
[----:B-1----:R-:W-:-:S03]  /*d350*/  F2FP.SATFINITE.E4M3.F32.PACK_AB_MERGE_C R31, RZ, R160, RZ ;  /* 0x000000a0ff1f723e */ /* 0x002fc600048070ff */
[----:B------:R0:W-:Y:S01]  /*d360*/  @!P5 STG.E.U8 desc[UR16][R24.64+0x78], R29 ;  /* 0x0000781d1800d986 */ /* 0x0001e2000c101110 */
[----:B------:R-:W-:-:S03]  /*d370*/  ISETP.LT.OR P5, PT, R35, 0x81, !P1 ;  /* 0x000000812300780c */ /* 0x000fc60004fa1670 */
[----:B------:R1:W-:Y:S01]  /*d380*/  @!P3 STG.E.U8 desc[UR16][R26.64+0x78], R33 ;  /* 0x000078211a00b986 */ /* 0x0003e2000c101110 */
[----:B------:R-:W-:-:S03]  /*d390*/  ISETP.LT.OR P3, PT, R35, 0x81, !P0 ;  /* 0x000000812300780c */ /* 0x000fc60004761670 */
        /* <DEDUP_REMOVED lines=26> */
[----:B0-----:R-:W-:Y:S02]  /*d540*/  F2FP.SATFINITE.E4M3.F32.PACK_AB_MERGE_C R29, RZ, R154, RZ ;  /* 0x0000009aff1d723e */ /* 0x001fe400048070ff */
[----:B-1----:R-:W-:-:S03]  /*d550*/  F2FP.SATFINITE.E4M3.F32.PACK_AB_MERGE_C R33, RZ, R20, RZ ;  /* 0x00000014ff21723e */ /* 0x002fc600048070ff */
[----:B------:R0:W-:Y:S01]  /*d560*/  @!P5 STG.E.U8 desc[UR16][R24.64+0x90], R29 ;  /* 0x0000901d1800d986 */ /* 0x0001e2000c101110 */
[----:B------:R-:W-:-:S03]  /*d570*/  ISETP.LT.OR P5, PT, R35, 0x99, !P1 ;  /* 0x000000992300780c */ /* 0x000fc60004fa1670 */
[----:B------:R-:W-:Y:S01]  /*d580*/  @!P3 STG.E.U8 desc[UR16][R26.64+0x90], R31 ;  /* 0x0000901f1a00b986 */ /* 0x000fe2000c101110 */
[----:B------:R-:W-:-:S03]  /*d590*/  ISETP.LT.OR P3, PT, R35, 0x99, !P0 ;  /* 0x000000992300780c */ /* 0x000fc60004761670 */
[----:B------:R1:W-:Y:S01]  /*d5a0*/  @!P4 STG.E.U8 desc[UR16][R26.64+0x91], R23 ;  /* 0x000091171a00c986 */ /* 0x0003e2000c101110 */
[----:B------:R-:W-:-:S03]  /*d5b0*/  ISETP.LT.OR P4, PT, R35, 0x9a, !P0 ;  /* 0x0000009a2300780c */ /* 0x000fc60004781670 */
[----:B------:R2:W-:Y:S01]  /*d5c0*/  @!P6 STG.E.U8 desc[UR16][R24.64+0x99], R21 ;  /* 0x000099151800e986 */ /* 0x0005e2000c101110 */
[----:B------:R-:W-:Y:S02]  /*d5d0*/  ISETP.LT.OR P6, PT, R35, 0xa2, !P1 ;  /* 0x000000a22300780c */ /* 0x000fe40004fc1670 */
[----:B0-----:R-:W-:-:S05]  /*d5e0*/  F2FP.SATFINITE.E4M3.F32.PACK_AB_MERGE_C R29, RZ, R22, RZ ;  /* 0x00000016ff1d723e */ /* 0x001fca00048070ff */
[----:B------:R-:W-:Y:S01]  /*d5f0*/  @!P5 STG.E.U8 desc[UR16][R24.64+0x98], R29 ;  /* 0x0000981d1800d986 */ /* 0x000fe2000c101110 */
[C---:B------:R-:W-:Y:S02]  /*d600*/  ISETP.LT.OR P5, PT, R35.reuse, 0xa1, !P1 ;  /* 0x000000a12300780c */ /* 0x040fe40004fa1670 */
[----:B-1----:R-:W-:Y:S01]  /*d610*/  F2FP.SATFINITE.E4M3.F32.PACK_AB_MERGE_C R23, RZ, R18, RZ ;  /* 0x00000012ff17723e */ /* 0x002fe200048070ff */
[----:B------:R-:W-:Y:S01]  /*d620*/  @!P3 STG.E.U8 desc[UR16][R26.64+0x98], R33 ;  /* 0x000098211a00b986 */ /* 0x000fe2000c101110 */
[C---:B------:R-:W-:Y:S02]  /*d630*/  ISETP.LT.OR P3, PT, R35.reuse, 0xa1, !P0 ;  /* 0x000000a12300780c */ /* 0x040fe40004761670 */
[----:B--2---:R-:W-:Y:S01]  /*d640*/  F2FP.SATFINITE.E4M3.F32.PACK_AB_MERGE_C R21, RZ, R16, RZ ;  /* 0x00000010ff15723e */ /* 0x004fe200048070ff */
[----:B------:R0:W-:Y:S01]  /*d650*/  @!P4 STG.E.U8 desc[UR16][R26.64+0x99], R19 ;  /* 0x000099131a00c986 */ /* 0x0001e2000c101110 */
[----:B------:R-:W-:-:S03]  /*d660*/  ISETP.LT.OR P4, PT, R35, 0xa2, !P0 ;  /* 0x000000a22300780c */ /* 0x000fc60004781670 */
[----:B------:R1:W-:Y:S01]  /*d670*/  @!P6 STG.E.U8 desc[UR16][R24.64+0xa1], R17 ;  /* 0x0000a1111800e986 */ /* 0x0003e2000c101110 */
[----:B------:R-:W-:-:S03]  /*d680*/  ISETP.LT.OR P6, PT, R35, 0xaa, !P1 ;  /* 0x000000aa2300780c */ /* 0x000fc60004fc1670 */
[----:B------:R-:W-:Y:S01]  /*d690*/  @!P5 STG.E.U8 desc[UR16][R24.64+0xa0], R23 ;  /* 0x0000a0171800d986 */ /* 0x000fe2000c101110 */
[----:B------:R-:W-:-:S03]  /*d6a0*/  ISETP.LT.OR P5, PT, R35, 0xa9, !P1 ;  /* 0x000000a92300780c */ /* 0x000fc60004fa1670 */
[----:B------:R-:W-:Y:S01]  /*d6b0*/  @!P3 STG.E.U8 desc[UR16][R26.64+0xa0], R21 ;  /* 0x0000a0151a00b986 */ /* 0x000fe2000c101110 */
[C---:B------:R-:W-:Y:S02]  /*d6c0*/  ISETP.LT.OR P3, PT, R35.reuse, 0xa9, !P0 ;  /* 0x000000a92300780c */ /* 0x040fe40004761670 */
[----:B0-----:R-:W-:Y:S01]  /*d6d0*/  F2FP.SATFINITE.E4M3.F32.PACK_AB_MERGE_C R19, RZ, R14, RZ ;  /* 0x0000000eff13723e */ /* 0x001fe200048070ff */
[----:B------:R0:W-:Y:S01]  /*d6e0*/  @!P4 STG.E.U8 desc[UR16][R26.64+0xa1], R15 ;  /* 0x0000a10f1a00c986 */ /* 0x0001e2000c101110 */
[C---:B------:R-:W-:Y:S02]  /*d6f0*/  ISETP.LT.OR P4, PT, R35.reuse, 0xaa, !P0 ;  /* 0x000000aa2300780c */ /* 0x040fe40004781670 */
[----:B-1----:R-:W-:Y:S01]  /*d700*/  F2FP.SATFINITE.E4M3.F32.PACK_AB_MERGE_C R17, RZ, R12, RZ ;  /* 0x0000000cff11723e */ /* 0x002fe200048070ff */
        /* <DEDUP_REMOVED lines=15> */
[----:B0-----:R-:W-:Y:S02]  /*d800*/  F2FP.SATFINITE.E4M3.F32.PACK_AB_MERGE_C R11, RZ, R6, RZ ;  /* 0x00000006ff0b723e */ /* 0x001fe400048070ff */
[C---:B------:R-:W-:Y:S01]  /*d810*/  ISETP.LT.OR P3, PT, R35.reuse, 0xb9, !P0 ;  /* 0x000000b92300780c */ /* 0x040fe20004761670 */
[----:B------:R0:W-:Y:S01]  /*d820*/  @!P4 STG.E.U8 desc[UR16][R26.64+0xb1], R7 ;  /* 0x0000b1071a00c986 */ /* 0x0001e2000c101110 */
[----:B-1----:R-:W-:Y:S02]  /*d830*/  F2FP.SATFINITE.E4M3.F32.PACK_AB_MERGE_C R9, RZ, R4, RZ ;  /* 0x00000004ff09723e */ /* 0x002fe400048070ff */
[----:B------:R-:W-:Y:S01]  /*d840*/  ISETP.LT.OR P4, PT, R35, 0xba, !P0 ;  /* 0x000000ba2300780c */ /* 0x000fe20004781670 */
[----:B------:R1:W-:Y:S04]  /*d850*/  @!P6 STG.E.U8 desc[UR16][R24.64+0xb9], R5 ;  /* 0x0000b9051800e986 */ /* 0x0003e8000c101110 */
[----:B------:R2:W-:Y:S01]  /*d860*/  @!P5 STG.E.U8 desc[UR16][R24.64+0xb8], R11 ;  /* 0x0000b80b1800d986 */ /* 0x0005e2000c101110 */
[----:B------:R-:W-:Y:S01]  /*d870*/  FMUL R4, R227, UR20 ;  /* 0x00000014e3047c20 */ /* 0x000fe20008400000 */
[----:B------:R-:W-:-:S02]  /*d880*/  ISETP.LT.OR P5, PT, R35, 0xc1, !P1 ;  /* 0x000000c12300780c */ /* 0x000fc40004fa1670 */
[----:B0-----:R-:W-:Y:S02]  /*d890*/  F2FP.SATFINITE.E4M3.F32.PACK_AB_MERGE_C R7, RZ, R3, RZ ;  /* 0x00000003ff07723e */ /* 0x001fe400048070ff */
[----:B-1----:R-:W-:Y:S01]  /*d8a0*/  F2FP.SATFINITE.E4M3.F32.PACK_AB_MERGE_C R5, RZ, R0, RZ ;  /* 0x00000000ff05723e */ /* 0x002fe200048070ff */
[----:B----4-:R-:W-:Y:S01]  /*d8b0*/  FMUL R0, R222, UR20 ;  /* 0x00000014de007c20 */ /* 0x010fe20008400000 */
[----:B------:R-:W-:Y:S01]  /*d8c0*/  ISETP.LT.OR P6, PT, R35, 0xc2, !P1 ;  /* 0x000000c22300780c */ /* 0x000fe20004fc1670 */
[----:B------:R-:W4:Y:S01]  /*d8d0*/  LDL.LU R222, [R1+0x20] ;  /* 0x0000200001de7983 */ /* 0x000f220000300800 */
[----:B--2---:R-:W-:Y:S02]  /*d8e0*/  F2FP.SATFINITE.E4M3.F32.PACK_AB_MERGE_C R11, RZ, R2, RZ ;  /* 0x00000002ff0b723e */ /* 0x004fe400048070ff */
[----:B------:R-:W-:Y:S01]  /*d8f0*/  F2FP.SATFINITE.E4M3.F32.PACK_AB_MERGE_C R13, RZ, R0, RZ ;  /* 0x00000000ff0d723e */ /* 0x000fe200048070ff */
[----:B---3--:R-:W-:Y:S01]  /*d900*/  FMUL R0, R224, UR20 ;  /* 0x00000014e0007c20 */ /* 0x008fe20008400000 */
[----:B------:R-:W-:Y:S01]  /*d910*/  FMUL R2, R225, UR20 ;  /* 0x00000014e1027c20 */ /* 0x000fe20008400000 */
[----:B------:R-:W2:Y:S04]  /*d920*/  LDL.LU R224, [R1+0x24] ;  /* 0x0000240001e07983 */ /* 0x000ea80000300800 */
[----:B------:R-:W3:Y:S01]  /*d930*/  LDL.LU R225, [R1+0x28] ;  /* 0x0000280001e17983 */ /* 0x000ee20000300800 */
[----:B------:R-:W-:-:S03]  /*d940*/  FMUL R3, R226, UR20 ;  /* 0x00000014e2037c20 */ /* 0x000fc60008400000 */
[----:B------:R-:W3:Y:S04]  /*d950*/  LDL.LU R226, [R1+0x2c] ;  /* 0x00002c0001e27983 */ /* 0x000ee80000300800 */
[----:B------:R-:W3:Y:S04]  /*d960*/  LDL.LU R227, [R1+0x30] ;  /* 0x0000300001e37983 */ /* 0x000ee80000300800 */
[----:B------:R-:W-:Y:S01]  /*d970*/  @!P3 STG.E.U8 desc[UR16][R26.64+0xb8], R9 ;  /* 0x0000b8091a00b986 */ /* 0x000fe2000c101110 */
[----:B------:R-:W-:-:S03]  /*d980*/  ISETP.LT.OR P3, PT, R35, 0xc1, !P0 ;  /* 0x000000c12300780c */ /* 0x000fc60004761670 */
[----:B------:R0:W-:Y:S01]  /*d990*/  @!P4 STG.E.U8 desc[UR16][R26.64+0xb9], R7 ;  /* 0x0000b9071a00c986 */ /* 0x0001e2000c101110 */
[----:B------:R-:W-:-:S03]  /*d9a0*/  ISETP.LT.OR P4, PT, R35, 0xc2, !P0 ;  /* 0x000000c22300780c */ /* 0x000fc60004781670 */
[----:B------:R-:W-:Y:S01]  /*d9b0*/  @!P5 STG.E.U8 desc[UR16][R24.64+0xc0], R11 ;  /* 0x0000c00b1800d986 */ /* 0x000fe2000c101110 */
[----:B------:R-:W-:-:S03]  /*d9c0*/  ISETP.LT.OR P5, PT, R35, 0xc9, !P1 ;  /* 0x000000c92300780c */ /* 0x000fc60004fa1670 */
[----:B------:R1:W-:Y:S01]  /*d9d0*/  @!P6 STG.E.U8 desc[UR16][R24.64+0xc1], R5 ;  /* 0x0000c1051800e986 */ /* 0x0003e2000c101110 */
[----:B0-----:R-:W-:-:S03]  /*d9e0*/  F2FP.SATFINITE.E4M3.F32.PACK_AB_MERGE_C R7, RZ, R0, RZ ;  /* 0x00000000ff07723e */ /* 0x001fc600048070ff */
[----:B------:R-:W-:Y:S01]  /*d9f0*/  @!P3 STG.E.U8 desc[UR16][R26.64+0xc0], R13 ;  /* 0x0000c00d1a00b986 */ /* 0x000fe2000c101110 */
[C---:B------:R-:W-:Y:S02]  /*da00*/  ISETP.LT.OR P6, PT, R35.reuse, 0xca, !P1 ;  /* 0x000000ca2300780c */ /* 0x040fe40004fc1670 */
[----:B-1----:R-:W-:Y:S01]  /*da10*/  F2FP.SATFINITE.E4M3.F32.PACK_AB_MERGE_C R5, RZ, R2, RZ ;  /* 0x00000002ff05723e */ /* 0x002fe200048070ff */
[----:B------:R0:W-:Y:S01]  /*da20*/  @!P4 STG.E.U8 desc[UR16][R26.64+0xc1], R7 ;  /* 0x0000c1071a00c986 */ /* 0x0001e2000c101110 */
[C---:B------:R-:W-:Y:S02]  /*da30*/  ISETP.LT.OR P3, PT, R35.reuse, 0xc9, !P0 ;  /* 0x000000c92300780c */ /* 0x040fe40004761670 */
[C---:B------:R-:W-:Y:S01]  /*da40*/  ISETP.LT.OR P4, PT, R35.reuse, 0xca, !P0 ;  /* 0x000000ca2300780c */ /* 0x040fe20004781670 */
[----:B------:R1:W-:Y:S01]  /*da50*/  @!P5 STG.E.U8 desc[UR16][R24.64+0xc8], R5 ;  /* 0x0000c8051800d986 */ /* 0x0003e2000c101110 */
[----:B------:R-:W-:Y:S02]  /*da60*/  ISETP.LT.OR P5, PT, R35, 0xd1, !P1 ;  /* 0x000000d12300780c */ /* 0x000fe40004fa1670 */
[----:B------:R-:W-:-:S02]  /*da70*/  F2FP.SATFINITE.E4M3.F32.PACK_AB_MERGE_C R9, RZ, R3, RZ ;  /* 0x00000003ff09723e */ /* 0x000fc400048070ff */
[----:B------:R-:W-:-:S03]  /*da80*/  F2FP.SATFINITE.E4M3.F32.PACK_AB_MERGE_C R11, RZ, R4, RZ ;  /* 0x00000004ff0b723e */ /* 0x000fc600048070ff */
[----:B------:R1:W-:Y:S04]  /*da90*/  @!P6 STG.E.U8 desc[UR16][R24.64+0xc9], R9 ;  /* 0x0000c9091800e986 */ /* 0x0003e8000c101110 */
[----:B------:R-:W-:Y:S01]  /*daa0*/  @!P3 STG.E.U8 desc[UR16][R26.64+0xc8], R11 ;  /* 0x0000c80b1a00b986 */ /* 0x000fe2000c101110 */
[----:B------:R-:W-:-:S03]  /*dab0*/  FMUL R0, R220, UR20 ;  /* 0x00000014dc007c20 */ /* 0x000fc60008400000 */
[----:B------:R-:W3:Y:S02]  /*dac0*/  LDL.LU R220, [R1+0x34] ;  /* 0x0000340001dc7983 */ /* 0x000ee40000300800 */
[----:B0-----:R-:W-:Y:S01]  /*dad0*/  F2FP.SATFINITE.E4M3.F32.PACK_AB_MERGE_C R7, RZ, R0, RZ ;  /* 0x00000000ff07723e */ /* 0x001fe200048070ff */
[----:B------:R-:W-:Y:S02]  /*dae0*/  FMUL R2, R221, UR20 ;  /* 0x00000014dd027c20 */ /* 0x000fe40008400000 */
[----:B------:R-:W3:Y:S03]  /*daf0*/  LDL.LU R221, [R1+0x38] ;  /* 0x0000380001dd7983 */ /* 0x000ee60000300800 */
[----:B-1----:R-:W-:Y:S01]  /*db00*/  F2FP.SATFINITE.E4M3.F32.PACK_AB_MERGE_C R5, RZ, R2, RZ ;  /* 0x00000002ff05723e */ /* 0x002fe200048070ff */
[----:B------:R-:W-:Y:S04]  /*db10*/  @!P4 STG.E.U8 desc[UR16][R26.64+0xc9], R7 ;  /* 0x0000c9071a00c986 */ /* 0x000fe8000c101110 */
[----:B------:R0:W-:Y:S01]  /*db20*/  @!P5 STG.E.U8 desc[UR16][R24.64+0xd0], R5 ;  /* 0x0000d0051800d986 */ /* 0x0001e2000c101110 */
[----:B------:R-:W-:-:S03]  /*db30*/  FMUL R3, R223, UR20 ;  /* 0x00000014df037c20 */ /* 0x000fc60008400000 */
[----:B------:R-:W3:Y:S02]  /*db40*/  LDL.LU R223, [R1+0x3c] ;  /* 0x00003c0001df7983 */ /* 0x000ee40000300800 */
[----:B------:R-:W-:Y:S01]  /*db50*/  F2FP.SATFINITE.E4M3.F32.PACK_AB_MERGE_C R9, RZ, R3, RZ ;  /* 0x00000003ff09723e */ /* 0x000fe200048070ff */
[----:B----4-:R-:W-:Y:S02]  /*db60*/  FMUL R0, R222, UR20 ;  /* 0x00000014de007c20 */ /* 0x010fe40008400000 */
[----:B------:R-:W4:Y:S03]  /*db70*/  LDL.LU R222, [R1+0x40] ;  /* 0x0000400001de7983 */ /* 0x000f260000300800 */
[----:B------:R-:W-:Y:S01]  /*db80*/  F2FP.SATFINITE.E4M3.F32.PACK_AB_MERGE_C R13, RZ, R0, RZ ;  /* 0x00000000ff0d723e */ /* 0x000fe200048070ff */
[----:B--2---:R-:W-:Y:S02]  /*db90*/  FMUL R2, R224, UR20 ;  /* 0x00000014e0027c20 */ /* 0x004fe40008400000 */
[----:B------:R-:W2:Y:S01]  /*dba0*/  LDL.LU R224, [R1+0x44] ;  /* 0x0000440001e07983 */ /* 0x000ea20000300800 */
[----:B---3--:R-:W-:-:S03]  /*dbb0*/  FMUL R0, R225, UR20 ;  /* 0x00000014e1007c20 */ /* 0x008fc60008400000 */
[----:B------:R-:W3:Y:S01]  /*dbc0*/  LDL.LU R225, [R1+0x48] ;  /* 0x0000480001e17983 */ /* 0x000ee20000300800 */
[----:B------:R-:W-:Y:S01]  /*dbd0*/  FMUL R3, R226, UR20 ;  /* 0x00000014e2037c20 */ /* 0x000fe20008400000 */
[----:B0-----:R-:W-:Y:S02]  /*dbe0*/  F2FP.SATFINITE.E4M3.F32.PACK_AB_MERGE_C R5, RZ, R0, RZ ;  /* 0x00000000ff05723e */ /* 0x001fe400048070ff */
[----:B------:R-:W3:Y:S01]  /*dbf0*/  LDL.LU R226, [R1+0x4c] ;  /* 0x00004c0001e27983 */ /* 0x000ee20000300800 */
[----:B------:R-:W-:-:S03]  /*dc00*/  FMUL R0, R227, UR20 ;  /* 0x00000014e3007c20 */ /* 0x000fc60008400000 */
[----:B------:R-:W3:Y:S01]  /*dc10*/  LDL.LU R227, [R1+0x50] ;  /* 0x0000500001e37983 */ /* 0x000ee20000300800 */
[C---:B------:R-:W-:Y:S02]  /*dc20*/  ISETP.LT.OR P6, PT, R35.reuse, 0xd2, !P1 ;  /* 0x000000d22300780c */ /* 0x040fe40004fc1670 */
[C---:B------:R-:W-:Y:S01]  /*dc30*/  ISETP.LT.OR P4, PT, R35.reuse, 0xd2, !P0 ;  /* 0x000000d22300780c */ /* 0x040fe20004781670 */
[----:B------:R-:W3:Y:S01]  /*dc40*/  LDL.LU R218, [R1+0x54] ;  /* 0x0000540001da7983 */ /* 0x000ee20000300800 */
[C---:B------:R-:W-:Y:S02]  /*dc50*/  ISETP.LT.OR P3, PT, R35.reuse, 0xd1, !P0 ;  /* 0x000000d12300780c */ /* 0x040fe40004761670 */
[----:B------:R-:W-:Y:S02]  /*dc60*/  ISETP.LT.OR P5, PT, R35, 0xd9, !P1 ;  /* 0x000000d92300780c */ /* 0x000fe40004fa1670 */
[----:B------:R-:W-:Y:S02]  /*dc70*/  F2FP.SATFINITE.E4M3.F32.PACK_AB_MERGE_C R7, RZ, R2, RZ ;  /* 0x00000002ff07723e */ /* 0x000fe400048070ff */
[----:B------:R-:W-:-:S03]  /*dc80*/  F2FP.SATFINITE.E4M3.F32.PACK_AB_MERGE_C R11, RZ, R0, RZ ;  /* 0x00000000ff0b723e */ /* 0x000fc600048070ff */
[----:B------:R0:W-:Y:S01]  /*dc90*/  @!P6 STG.E.U8 desc[UR16][R24.64+0xd1], R9 ;  /* 0x0000d1091800e986 */ /* 0x0001e2000c101110 */
[----:B------:R-:W-:-:S03]  /*dca0*/  ISETP.LT.OR P6, PT, R35, 0xda, !P1 ;  /* 0x000000da2300780c */ /* 0x000fc60004fc1670 */
[----:B------:R-:W-:Y:S01]  /*dcb0*/  @!P4 STG.E.U8 desc[UR16][R26.64+0xd1], R7 ;  /* 0x0000d1071a00c986 */ /* 0x000fe2000c101110 */
[----:B------:R-:W-:-:S03]  /*dcc0*/  ISETP.LT.OR P4, PT, R35, 0xda, !P0 ;  /* 0x000000da2300780c */ /* 0x000fc60004781670 */
[----:B------:R-:W-:Y:S01]  /*dcd0*/  @!P3 STG.E.U8 desc[UR16][R26.64+0xd0], R13 ;  /* 0x0000d00d1a00b986 */ /* 0x000fe2000c101110 */
[----:B0-----:R-:W-:-:S03]  /*dce0*/  F2FP.SATFINITE.E4M3.F32.PACK_AB_MERGE_C R9, RZ, R3, RZ ;  /* 0x00000003ff09723e */ /* 0x001fc600048070ff */
[----:B------:R0:W-:Y:S04]  /*dcf0*/  @!P5 STG.E.U8 desc[UR16][R24.64+0xd8], R5 ;  /* 0x0000d8051800d986 */ /* 0x0001e8000c101110 */
[----:B------:R1:W-:Y:S01]  /*dd00*/  @!P6 STG.E.U8 desc[UR16][R24.64+0xd9], R9 ;  /* 0x0000d9091800e986 */ /* 0x0003e2000c101110 */
[----:B------:R-:W-:-:S03]  /*dd10*/  FMUL R0, R220, UR20 ;  /* 0x00000014dc007c20 */ /* 0x000fc60008400000 */
[----:B------:R-:W3:Y:S02]  /*dd20*/  LDL.LU R220, [R1+0x58] ;  /* 0x0000580001dc7983 */ /* 0x000ee40000300800 */
[----:B0-----:R-:W-:Y:S01]  /*dd30*/  F2FP.SATFINITE.E4M3.F32.PACK_AB_MERGE_C R5, RZ, R0, RZ ;  /* 0x00000000ff05723e */ /* 0x001fe200048070ff */
[----:B------:R-:W-:Y:S02]  /*dd40*/  FMUL R2, R221, UR20 ;  /* 0x00000014dd027c20 */ /* 0x000fe40008400000 */
[----:B------:R-:W3:Y:S03]  /*dd50*/  LDL.LU R221, [R1+0x5c] ;  /* 0x00005c0001dd7983 */ /* 0x000ee60000300800 */
[----:B------:R-:W-:Y:S01]  /*dd60*/  F2FP.SATFINITE.E4M3.F32.PACK_AB_MERGE_C R7, RZ, R2, RZ ;  /* 0x00000002ff07723e */ /* 0x000fe200048070ff */
[----:B------:R0:W-:Y:S01]  /*dd70*/  @!P4 STG.E.U8 desc[UR16][R26.64+0xd9], R5 ;  /* 0x0000d9051a00c986 */ /* 0x0001e2000c101110 */
[----:B------:R-:W-:-:S03]  /*dd80*/  FMUL R3, R223, UR20 ;  /* 0x00000014df037c20 */ /* 0x000fc60008400000 */
[----:B------:R-:W3:Y:S02]  /*dd90*/  LDL.LU R223, [R1+0x60] ;  /* 0x0000600001df7983 */ /* 0x000ee40000300800 */
[----:B-1----:R-:W-:Y:S01]  /*dda0*/  F2FP.SATFINITE.E4M3.F32.PACK_AB_MERGE_C R9, RZ, R3, RZ ;  /* 0x00000003ff09723e */ /* 0x002fe200048070ff */
[----:B----4-:R-:W-:Y:S02]  /*ddb0*/  FMUL R4, R222, UR20 ;  /* 0x00000014de047c20 */ /* 0x010fe40008400000 */
[----:B------:R-:W4:Y:S01]  /*ddc0*/  LDL.LU R222, [R1+0x64] ;  /* 0x0000640001de7983 */ /* 0x000f220000300800 */
[----:B--2---:R-:W-:-:S03]  /*ddd0*/  FMUL R0, R224, UR20 ;  /* 0x00000014e0007c20 */ /* 0x004fc60008400000 */
[----:B------:R-:W2:Y:S01]  /*dde0*/  LDL.LU R224, [R1+0x68] ;  /* 0x0000680001e07983 */ /* 0x000ea20000300800 */
[----:B---3--:R-:W-:Y:S01]  /*ddf0*/  FMUL R2, R225, UR20 ;  /* 0x00000014e1027c20 */ /* 0x008fe20008400000 */
[----:B0-----:R-:W-:Y:S02]  /*de00*/  F2FP.SATFINITE.E4M3.F32.PACK_AB_MERGE_C R5, RZ, R0, RZ ;  /* 0x00000000ff05723e */ /* 0x001fe400048070ff */
[----:B------:R-:W3:Y:S01]  /*de10*/  LDL.LU R225, [R1+0x6c] ;  /* 0x00006c0001e17983 */ /* 0x000ee20000300800 */
[----:B------:R-:W-:-:S03]  /*de20*/  FMUL R3, R226, UR20 ;  /* 0x00000014e2037c20 */ /* 0x000fc60008400000 */
[----:B------:R-:W3:Y:S01]  /*de30*/  LDL.LU R226, [R1+0x70] ;  /* 0x0000700001e27983 */ /* 0x000ee20000300800 */
[----:B------:R-:W-:-:S03]  /*de40*/  FMUL R0, R227, UR20 ;  /* 0x00000014e3007c20 */ /* 0x000fc60008400000 */
[----:B------:R-:W3:Y:S01]  /*de50*/  LDL.LU R227, [R1+0x74] ;  /* 0x0000740001e37983 */ /* 0x000ee20000300800 */
[C---:B------:R-:W-:Y:S02]  /*de60*/  ISETP.LT.OR P3, PT, R35.reuse, 0xd9, !P0 ;  /* 0x000000d92300780c */ /* 0x040fe40004761670 */
[C---:B------:R-:W-:Y:S02]  /*de70*/  ISETP.LT.OR P5, PT, R35.reuse, 0xe1, !P1 ;  /* 0x000000e12300780c */ /* 0x040fe40004fa1670 */
[C---:B------:R-:W-:Y:S02]  /*de80*/  ISETP.LT.OR P6, PT, R35.reuse, 0xe2, !P1 ;  /* 0x000000e22300780c */ /* 0x040fe40004fc1670 */
[----:B------:R-:W-:-:S07]  /*de90*/  ISETP.LT.OR P4, PT, R35, 0xe2, !P0 ;  /* 0x000000e22300780c */ /* 0x000fce0004781670 */
[----:B------:R-:W-:Y:S01]  /*dea0*/  @!P3 STG.E.U8 desc[UR16][R26.64+0xd8], R11 ;  /* 0x0000d80b1a00b986 */ /* 0x000fe2000c101110 */
[----:B------:R-:W-:-:S03]  /*deb0*/  ISETP.LT.OR P3, PT, R35, 0xe1, !P0 ;  /* 0x000000e12300780c */ /* 0x000fc60004761670 */
[----:B------:R0:W-:Y:S01]  /*dec0*/  @!P5 STG.E.U8 desc[UR16][R24.64+0xe0], R7 ;  /* 0x0000e0071800d986 */ /* 0x0001e2000c101110 */
[----:B------:R-:W-:-:S03]  /*ded0*/  ISETP.LT.OR P5, PT, R35, 0xe9, !P1 ;  /* 0x000000e92300780c */ /* 0x000fc60004fa1670 */
[----:B------:R1:W-:Y:S01]  /*dee0*/  @!P6 STG.E.U8 desc[UR16][R24.64+0xe1], R9 ;  /* 0x0000e1091800e986 */ /* 0x0003e2000c101110 */
[----:B------:R-:W-:Y:S02]  /*def0*/  ISETP.LT.OR P6, PT, R35, 0xea, !P1 ;  /* 0x000000ea2300780c */ /* 0x000fe40004fc1670 */
[----:B------:R-:W-:Y:S01]  /*df00*/  F2FP.SATFINITE.E4M3.F32.PACK_AB_MERGE_C R13, RZ, R4, RZ ;  /* 0x00000004ff0d723e */ /* 0x000fe200048070ff */
[----:B------:R1:W-:Y:S01]  /*df10*/  @!P4 STG.E.U8 desc[UR16][R26.64+0xe1], R5 ;  /* 0x0000e1051a00c986 */ /* 0x0003e2000c101110 */
[----:B0-----:R-:W-:-:S03]  /*df20*/  F2FP.SATFINITE.E4M3.F32.PACK_AB_MERGE_C R7, RZ, R2, RZ ;  /* 0x00000002ff07723e */ /* 0x001fc600048070ff */
[----:B------:R-:W-:Y:S01]  /*df30*/  @!P3 STG.E.U8 desc[UR16][R26.64+0xe0], R13 ;  /* 0x0000e00d1a00b986 */ /* 0x000fe2000c101110 */
[----:B-1----:R-:W-:-:S03]  /*df40*/  F2FP.SATFINITE.E4M3.F32.PACK_AB_MERGE_C R9, RZ, R3, RZ ;  /* 0x00000003ff09723e */ /* 0x002fc600048070ff */
[----:B------:R0:W-:Y:S01]  /*df50*/  @!P5 STG.E.U8 desc[UR16][R24.64+0xe8], R7 ;  /* 0x0000e8071800d986 */ /* 0x0001e2000c101110 */
[C---:B------:R-:W-:Y:S02]  /*df60*/  ISETP.LT.OR P3, PT, R35.reuse, 0xe9, !P0 ;  /* 0x000000e92300780c */ /* 0x040fe40004761670 */
[C---:B------:R-:W-:Y:S01]  /*df70*/  ISETP.LT.OR P4, PT, R35.reuse, 0xea, !P0 ;  /* 0x000000ea2300780c */ /* 0x040fe20004781670 */
[----:B------:R1:W-:Y:S01]  /*df80*/  @!P6 STG.E.U8 desc[UR16][R24.64+0xe9], R9 ;  /* 0x0000e9091800e986 */ /* 0x0003e2000c101110 */
[C---:B------:R-:W-:Y:S01]  /*df90*/  ISETP.LT.OR P5, PT, R35.reuse, 0xf1, !P1 ;  /* 0x000000f12300780c */ /* 0x040fe20004fa1670 */
[----:B------:R-:W-:Y:S01]  /*dfa0*/  FMUL R2, R218, UR20 ;  /* 0x00000014da027c20 */ /* 0x000fe20008400000 */
[----:B------:R-:W-:Y:S02]  /*dfb0*/  ISETP.LT.OR P6, PT, R35, 0xf2, !P1 ;  /* 0x000000f22300780c */ /* 0x000fe40004fc1670 */
[----:B------:R-:W-:Y:S02]  /*dfc0*/  F2FP.SATFINITE.E4M3.F32.PACK_AB_MERGE_C R11, RZ, R0, RZ ;  /* 0x00000000ff0b723e */ /* 0x000fe400048070ff */
[----:B------:R-:W-:-:S03]  /*dfd0*/  F2FP.SATFINITE.E4M3.F32.PACK_AB_MERGE_C R5, RZ, R2, RZ ;  /* 0x00000002ff05723e */ /* 0x000fc600048070ff */
[----:B------:R-:W-:Y:S01]  /*dfe0*/  @!P3 STG.E.U8 desc[UR16][R26.64+0xe8], R11 ;  /* 0x0000e80b1a00b986 */ /* 0x000fe2000c101110 */
[----:B------:R-:W-:-:S03]  /*dff0*/  ISETP.LT.OR P3, PT, R35, 0xf1, !P0 ;  /* 0x000000f12300780c */ /* 0x000fc60004761670 */
[----:B------:R-:W-:Y:S01]  /*e000*/  @!P4 STG.E.U8 desc[UR16][R26.64+0xe9], R5 ;  /* 0x0000e9051a00c986 */ /* 0x000fe2000c101110 */
[C---:B------:R-:W-:Y:S02]  /*e010*/  ISETP.LT.OR P4, PT, R35.reuse, 0xf9, !P1 ;  /* 0x000000f92300780c */ /* 0x040fe40004f81670 */
[----:B------:R-:W-:Y:S01]  /*e020*/  ISETP.LT.OR P1, PT, R35, 0xfa, !P1 ;  /* 0x000000fa2300780c */ /* 0x000fe20004f21670 */
[----:B------:R-:W-:-:S05]  /*e030*/  FMUL R0, R220, UR20 ;  /* 0x00000014dc007c20 */ /* 0x000fca0008400000 */
[----:B0-----:R-:W-:-:S05]  /*e040*/  F2FP.SATFINITE.E4M3.F32.PACK_AB_MERGE_C R7, RZ, R0, RZ ;  /* 0x00000000ff07723e */ /* 0x001fca00048070ff */
[----:B------:R0:W-:Y:S01]  /*e050*/  @!P5 STG.E.U8 desc[UR16][R24.64+0xf0], R7 ;  /* 0x0000f0071800d986 */ /* 0x0001e2000c101110 */
[----:B------:R-:W-:-:S05]  /*e060*/  FMUL R3, R221, UR20 ;  /* 0x00000014dd037c20 */ /* 0x000fca0008400000 */
[----:B-1----:R-:W-:Y:S02]  /*e070*/  F2FP.SATFINITE.E4M3.F32.PACK_AB_MERGE_C R9, RZ, R3, RZ ;  /* 0x00000003ff09723e */ /* 0x002fe400048070ff */
[----:B------:R-:W-:-:S03]  /*e080*/  ISETP.LT.OR P5, PT, R35, 0xf2, !P0 ;  /* 0x000000f22300780c */ /* 0x000fc600047a1670 */
[----:B------:R1:W-:Y:S01]  /*e090*/  @!P6 STG.E.U8 desc[UR16][R24.64+0xf1], R9 ;  /* 0x0000f1091800e986 */ /* 0x0003e2000c101110 */
[C---:B------:R-:W-:Y:S02]  /*e0a0*/  ISETP.LT.OR P6, PT, R35.reuse, 0xf9, !P0 ;  /* 0x000000f92300780c */ /* 0x040fe400047c1670 */
[----:B------:R-:W-:Y:S01]  /*e0b0*/  ISETP.LT.OR P0, PT, R35, 0xfa, !P0 ;  /* 0x000000fa2300780c */ /* 0x000fe20004701670 */
[----:B------:R-:W-:-:S05]  /*e0c0*/  FMUL R0, R223, UR20 ;  /* 0x00000014df007c20 */ /* 0x000fca0008400000 */
[----:B------:R-:W-:-:S05]  /*e0d0*/  F2FP.SATFINITE.E4M3.F32.PACK_AB_MERGE_C R13, RZ, R0, RZ ;  /* 0x00000000ff0d723e */ /* 0x000fca00048070ff */
[----:B------:R0:W-:Y:S01]  /*e0e0*/  @!P3 STG.E.U8 desc[UR16][R26.64+0xf0], R13 ;  /* 0x0000f00d1a00b986 */ /* 0x0001e2000c101110 */
[----:B----4-:R-:W-:Y:S01]  /*e0f0*/  FMUL R0, R222, UR20 ;  /* 0x00000014de007c20 */ /* 0x010fe20008400000 */
[----:B--2---:R-:W-:Y:S01]  /*e100*/  FMUL R2, R224, UR20 ;  /* 0x00000014e0027c20 */ /* 0x004fe20008400000 */
[----:B---3--:R-:W-:-:S03]  /*e110*/  FMUL R3, R225, UR20 ;  /* 0x00000014e1037c20 */ /* 0x008fc60008400000 */
[----:B0-----:R-:W-:Y:S01]  /*e120*/  F2FP.SATFINITE.E4M3.F32.PACK_AB_MERGE_C R7, RZ, R0, RZ ;  /* 0x00000000ff07723e */ /* 0x001fe200048070ff */
[----:B------:R-:W-:Y:S01]  /*e130*/  FMUL R4, R226, UR20 ;  /* 0x00000014e2047c20 */ /* 0x000fe20008400000 */
[----:B------:R-:W-:Y:S01]  /*e140*/  FMUL R5, R227, UR20 ;  /* 0x00000014e3057c20 */ /* 0x000fe20008400000 */
[----:B-1----:R-:W-:Y:S02]  /*e150*/  F2FP.SATFINITE.E4M3.F32.PACK_AB_MERGE_C R9, RZ, R2, RZ ;  /* 0x00000002ff09723e */ /* 0x002fe400048070ff */
[----:B------:R-:W-:Y:S02]  /*e160*/  F2FP.SATFINITE.E4M3.F32.PACK_AB_MERGE_C R3, RZ, R3, RZ ;  /* 0x00000003ff03723e */ /* 0x000fe400048070ff */
[----:B------:R-:W-:Y:S02]  /*e170*/  F2FP.SATFINITE.E4M3.F32.PACK_AB_MERGE_C R11, RZ, R4, RZ ;  /* 0x00000004ff0b723e */ /* 0x000fe400048070ff */
[----:B------:R-:W-:Y:S01]  /*e180*/  F2FP.SATFINITE.E4M3.F32.PACK_AB_MERGE_C R5, RZ, R5, RZ ;  /* 0x00000005ff05723e */ /* 0x000fe200048070ff */
[----:B------:R0:W-:Y:S04]  /*e190*/  @!P5 STG.E.U8 desc[UR16][R26.64+0xf1], R7 ;  /* 0x0000f1071a00d986 */ /* 0x0001e8000c101110 */
[----:B------:R0:W-:Y:S04]  /*e1a0*/  @!P4 STG.E.U8 desc[UR16][R24.64+0xf8], R9 ;  /* 0x0000f8091800c986 */ /* 0x0001e8000c101110 */
[----:B------:R0:W-:Y:S04]  /*e1b0*/  @!P1 STG.E.U8 desc[UR16][R24.64+0xf9], R3 ;  /* 0x0000f90318009986 */ /* 0x0001e8000c101110 */
[----:B------:R0:W-:Y:S04]  /*e1c0*/  @!P6 STG.E.U8 desc[UR16][R26.64+0xf8], R11 ;  /* 0x0000f80b1a00e986 */ /* 0x0001e8000c101110 */
[----:B------:R0:W-:Y:S02]  /*e1d0*/  @!P0 STG.E.U8 desc[UR16][R26.64+0xf9], R5 ;  /* 0x0000f9051a008986 */ /* 0x0001e4000c101110 */
.L_x_289:
[----:B------:R-:W-:Y:S05]  /*e1e0*/  BSYNC B0 ;  /* 0x0000000000007941 */ /* 0x000fea0003800000 */
.L_x_31:
[----:B0-----:R-:W2:Y:S04]  /*e1f0*/  LDL.LU R3, [R1+0x78] ;  /* 0x0000780001037983 */ /* 0x001ea80000300800 */
[----:B-----5:R-:W2:Y:S01]  /*e200*/  LDL.LU R2, [R1+0x7c] ;  /* 0x00007c0001027983 */ /* 0x020ea20000300800 */
[----:B------:R-:W-:Y:S01]  /*e210*/  ULDC UR6, c[0x0][0xc] ;  /* 0x0000030000067ab9 */ /* 0x000fe20000000800 */
[----:B------:R-:W-:Y:S01]  /*e220*/  ULDC UR7, c[0x0][0x10] ;  /* 0x0000040000077ab9 */ /* 0x000fe20000000800 */
[----:B------:R-:W2:Y:S01]  /*e230*/  LDC R5, c[0x0][0x14] ;  /* 0x00000500ff057b82 */ /* 0x000ea20000000800 */
[----:B------:R-:W-:Y:S01]  /*e240*/  UIMAD.WIDE.U32 UR6, UR6, UR7, URZ ;  /* 0x00000007060672a5 */ /* 0x000fe2000f8e003f */
[----:B------:R-:W-:Y:S01]  /*e250*/  PRMT R0, RZ, 0x7610, R0 ;  /* 0x00007610ff007816 */ /* 0x000fe20000000000 */
[----:B------:R-:W-:-:S04]  /*e260*/  UMOV UR22, 0xffffffff ;  /* 0xffffffff00167882 */ /* 0x000fc80000000000 */
[----:B--2---:R-:W-:-:S04]  /*e270*/  IMAD.WIDE.U32 R2, R5, UR6, R2 ;  /* 0x0000000605027c25 */ /* 0x004fc8000f8e0002 */
[----:B------:R-:W-:Y:S01]  /*e280*/  IMAD R5, R5, UR7, RZ ;  /* 0x0000000705057c24 */ /* 0x000fe2000f8e02ff */
[----:B------:R-:W-:Y:S01]  /*e290*/  ULDC.64 UR6, c[0x0][0x650] ;  /* 0x0001940000067ab9 */ /* 0x000fe20000000a00 */
[----:B------:R-:W-:Y:S01]  /*e2a0*/  IMAD.MOV.U32 R19, RZ, RZ, R2 ;  /* 0x000000ffff137224 */ /* 0x000fe200078e0002 */
[----:B------:R-:W-:Y:S01]  /*e2b0*/  ISETP.GE.U32.AND P0, PT, R2, UR6, PT ;  /* 0x0000000602007c0c */ /* 0x000fe2000bf06070 */
[----:B------:R-:W-:Y:S02]  /*e2c0*/  IMAD.IADD R22, R3, 0x1, R5 ;  /* 0x0000000103167824 */ /* 0x000fe400078e0205 */
[----:B------:R-:W-:-:S03]  /*e2d0*/  IMAD.MOV.U32 R2, RZ, RZ, -0x1 ;  /* 0xffffffffff027424 */ /* 0x000fc600078e00ff */
[----:B------:R0:W-:Y:S01]  /*e2e0*/  STL [R1+0x78], R22 ;  /* 0x0000781601007387 */ /* 0x0001e20000100800 */
[----:B------:R-:W-:-:S03]  /*e2f0*/  ISETP.GE.U32.AND.EX P0, PT, R22, UR7, PT, P0 ;  /* 0x0000000716007c0c */ /* 0x000fc6000bf06100 */
[----:B------:R0:W-:Y:S04]  /*e300*/  STL [R1+0x7c], R19 ;  /* 0x00007c1301007387 */ /* 0x0001e80000100800 */
[----:B------:R0:W-:Y:S06]  /*e310*/  STL [R1+0x80], R2 ;  /* 0x0000800201007387 */ /* 0x0001ec0000100800 */
[----:B------:R-:W-:Y:S05]  /*e320*/  @P0 BRA `(.L_x_290) ;  /* 0x00000004006c0947 */ /* 0x000fea0003800000 */
[----:B------:R-:W2:Y:S01]  /*e330*/  S2R R14, SR_CTAID.X ;  /* 0x00000000000e7919 */ /* 0x000ea20000002500 */
[----:B------:R-:W5:Y:S01]  /*e340*/  LDC.64 R8, c[0x0][0x628] ;  /* 0x00018a00ff087b82 */ /* 0x000f620000000a00 */
[----:B------:R-:W-:Y:S01]  /*e350*/  ULDC UR6, c[0x0][0x150] ;  /* 0x0000540000067ab9 */ /* 0x000fe20000000800 */
[----:B------:R-:W-:Y:S01]  /*e360*/  IMAD.MOV.U32 R6, RZ, RZ, R19 ;  /* 0x000000ffff067224 */ /* 0x000fe200078e0013 */
[----:B------:R-:W0:Y:S01]  /*e370*/  S2R R16, SR_CTAID.Y ;  /* 0x0000000000107919 */ /* 0x000e220000002600 */
[----:B------:R-:W-:-:S04]  /*e380*/  IMAD.MOV.U32 R7, RZ, RZ, R22 ;  /* 0x000000ffff077224 */ /* 0x000fc800078e0016 */
[----:B------:R-:W0:Y:S08]  /*e390*/  LDC R17, c[0x0][0x144] ;  /* 0x00005100ff117b82 */ /* 0x000e300000000800 */
[----:B------:R-:W0:Y:S08]  /*e3a0*/  LDC R10, c[0x0][0x630] ;  /* 0x00018c00ff0a7b82 */ /* 0x000e300000000800 */
[----:B------:R-:W0:Y:S01]  /*e3b0*/  LDC.64 R12, c[0x0][0x620] ;  /* 0x00018800ff0c7b82 */ /* 0x000e220000000a00 */
[----:B-----5:R-:W-:-:S04]  /*e3c0*/  ISETP.NE.U32.AND P0, PT, R8, RZ, PT ;  /* 0x000000ff0800720c */ /* 0x020fc80003f05070 */
[----:B------:R-:W-:Y:S02]  /*e3d0*/  ISETP.NE.AND.EX P0, PT, R9, RZ, PT, P0 ;  /* 0x000000ff0900720c */ /* 0x000fe40003f05300 */
[----:B--2---:R-:W-:-:S05]  /*e3e0*/  I2FP.F32.U32 R0, R14 ;  /* 0x0000000e00007245 */ /* 0x004fca0000201000 */
[----:B------:R-:W-:-:S04]  /*e3f0*/  FMUL R0, R0, UR6 ;  /* 0x0000000600007c20 */ /* 0x000fc80008400000 */
[----:B------:R2:W0:Y:S02]  /*e400*/  F2I.U32.TRUNC.NTZ R15, R0 ;  /* 0x00000000000f7305 */ /* 0x000424000020f000 */
[----:B------:R-:W-:Y:S05]  /*e410*/  @!P0 BRA `(.L_x_291) ;  /* 0x0000000000288947 */ /* 0x000fea0003800000 */
[----:B--2---:R-:W2:Y:S02]  /*e420*/  LDC R0, c[0x0][0x634] ;  /* 0x00018d00ff007b82 */ /* 0x004ea40000000800 */
[----:B--2---:R-:W-:-:S05]  /*e430*/  IADD3 R7, P0, R19, R0, RZ ;  /* 0x0000000013077210 */ /* 0x004fca0007f1e0ff */
[----:B------:R-:W-:-:S04]  /*e440*/  IMAD.X R11, RZ, RZ, R22, P0 ;  /* 0x000000ffff0b7224 */ /* 0x000fc800000e0616 */
[----:B0-----:R-:W-:-:S04]  /*e450*/  IMAD.WIDE.U32 R2, R11, R8, RZ ;  /* 0x000000080b027225 */ /* 0x001fc800078e00ff */
[----:B------:R-:W-:-:S04]  /*e460*/  IMAD.WIDE.U32 R4, P0, R7, R9, R2 ;  /* 0x0000000907047225 */ /* 0x000fc80007800002 */
[----:B------:R-:W-:-:S04]  /*e470*/  IMAD.WIDE.U32 R2, R7, R8, RZ ;  /* 0x0000000807027225 */ /* 0x000fc800078e00ff */
[----:B------:R-:W-:Y:S01]  /*e480*/  IMAD.X R7, RZ, RZ, RZ, P0 ;  /* 0x000000ffff077224 */ /* 0x000fe200000e06ff */
[----:B------:R-:W-:Y:S01]  /*e490*/  IADD3 RZ, P0, R3, R4, RZ ;  /* 0x0000000403ff7210 */ /* 0x000fe20007f1e0ff */
[----:B------:R-:W-:-:S04]  /*e4a0*/  IMAD.MOV.U32 R6, RZ, RZ, R5 ;  /* 0x000000ffff067224 */ /* 0x000fc800078e0005 */
[----:B------:R-:W-:-:S08]  /*e4b0*/  IMAD.WIDE.U32.X R6, R11, R9, R6, P0 ;  /* 0x000000090b067225 */ /* 0x000fd000000e0406 */
.L_x_291:
[-CC-:B0-----:R-:W-:Y:S01]  /*e4c0*/  SHF.R.U64 R24, R6, R10.reuse, R7.reuse ;  /* 0x0000000a06187219 */ /* 0x181fe20000001207 */
[----:B------:R-:W0:Y:S01]  /*e4d0*/  LDC.64 R20, c[0x0][0x640] ;  /* 0x00019000ff147b82 */ /* 0x000e220000000a00 */
[----:B--2---:R-:W-:Y:S01]  /*e4e0*/  SHF.R.U32.HI R0, RZ, R10, R7 ;  /* 0x0000000aff007219 */ /* 0x004fe20000011607 */
[----:B------:R-:W-:Y:S01]  /*e4f0*/  IMAD.MOV.U32 R2, RZ, RZ, R19 ;  /* 0x000000ffff027224 */ /* 0x000fe200078e0013 */
[----:B------:R-:W-:Y:S01]  /*e500*/  IADD3 R5, P0, RZ, -R24, RZ ;  /* 0x80000018ff057210 */ /* 0x000fe20007f1e0ff */
[----:B------:R-:W-:Y:S01]  /*e510*/  IMAD.MOV R15, RZ, RZ, -R15 ;  /* 0x000000ffff0f7224 */ /* 0x000fe200078e0a0f */
[----:B------:R-:W-:Y:S01]  /*e520*/  ULDC UR6, c[0x0][0x154] ;  /* 0x0000550000067ab9 */ /* 0x000fe20000000800 */
[----:B------:R-:W-:Y:S02]  /*e530*/  IMAD.MOV.U32 R7, RZ, RZ, 0x1 ;  /* 0x00000001ff077424 */ /* 0x000fe400078e00ff */
[----:B------:R-:W2:Y:S01]  /*e540*/  LDC R4, c[0x0][0x618] ;  /* 0x00018600ff047b82 */ /* 0x000ea20000000800 */
[----:B------:R-:W-:-:S02]  /*e550*/  IMAD.X R3, RZ, RZ, ~R0, P0 ;  /* 0x000000ffff037224 */ /* 0x000fc400000e0e00 */
[----:B------:R-:W-:Y:S02]  /*e560*/  IMAD R15, R17, R15, R14 ;  /* 0x0000000f110f7224 */ /* 0x000fe400078e020e */
[-C--:B------:R-:W-:Y:S02]  /*e570*/  IMAD R0, R3, R12.reuse, RZ ;  /* 0x0000000c03007224 */ /* 0x080fe400078e02ff */
[----:B------:R-:W-:Y:S01]  /*e580*/  IMAD.MOV.U32 R3, RZ, RZ, R22 ;  /* 0x000000ffff037224 */ /* 0x000fe200078e0016 */
[----:B------:R-:W5:Y:S01]  /*e590*/  LDC R6, c[0x0][0x608] ;  /* 0x00018200ff067b82 */ /* 0x000f620000000800 */
[----:B------:R-:W-:-:S04]  /*e5a0*/  IMAD.WIDE.U32 R2, R5, R12, R2 ;  /* 0x0000000c05027225 */ /* 0x000fc800078e0002 */
[----:B------:R-:W-:-:S03]  /*e5b0*/  IMAD R5, R5, R13, R0 ;  /* 0x0000000d05057224 */ /* 0x000fc600078e0200 */
[----:B------:R-:W1:Y:S01]  /*e5c0*/  LDC R18, c[0x0][0x658] ;  /* 0x00019600ff127b82 */ /* 0x000e620000000800 */
[----:B------:R-:W-:Y:S01]  /*e5d0*/  I2FP.F32.U32 R0, R16 ;  /* 0x0000001000007245 */ /* 0x000fe20000201000 */
[----:B------:R-:W-:Y:S01]  /*e5e0*/  IMAD.IADD R3, R3, 0x1, R5 ;  /* 0x0000000103037824 */ /* 0x000fe200078e0205 */
[----:B0-----:R-:W-:Y:S01]  /*e5f0*/  ISETP.NE.U32.AND P0, PT, R20, RZ, PT ;  /* 0x000000ff1400720c */ /* 0x001fe20003f05070 */
[----:B------:R-:W-:Y:S02]  /*e600*/  IMAD.MOV.U32 R5, RZ, RZ, -0x1 ;  /* 0xffffffffff057424 */ /* 0x000fe400078e00ff */
[----:B------:R-:W-:Y:S02]  /*e610*/  FMUL R0, R0, UR6 ;  /* 0x0000000600007c20 */ /* 0x000fe40008400000 */
[----:B------:R-:W0:Y:S01]  /*e620*/  LDC R13, c[0x0][0x148] ;  /* 0x00005200ff0d7b82 */ /* 0x000e220000000800 */
[----:B--2---:R-:W-:Y:S01]  /*e630*/  SHF.R.U64 R10, R2, R4, R3 ;  /* 0x00000004020a7219 */ /* 0x004fe20000001203 */
[----:B------:R2:W0:Y:S01]  /*e640*/  F2I.U32.TRUNC.NTZ R12, R0 ;  /* 0x00000000000c7305 */ /* 0x000422000020f000 */
[----:B------:R-:W-:-:S02]  /*e650*/  ISETP.NE.AND.EX P0, PT, R21, RZ, PT, P0 ;  /* 0x000000ff1500720c */ /* 0x000fc40003f05300 */
[----:B------:R-:W-:-:S03]  /*e660*/  SHF.R.U32.HI R3, RZ, R4, R3 ;  /* 0x00000004ff037219 */ /* 0x000fc60000011603 */
[----:B------:R-:W0:Y:S01]  /*e670*/  LDC R14, c[0x0][0x600] ;  /* 0x00018000ff0e7b82 */ /* 0x000e220000000800 */
[-CC-:B-----5:R-:W-:Y:S02]  /*e680*/  SHF.R.U64 R8, R10, R6.reuse, R3.reuse ;  /* 0x000000060a087219 */ /* 0x1a0fe40000001203 */
[----:B------:R-:W-:-:S05]  /*e690*/  SHF.R.U32.HI R3, RZ, R6, R3 ;  /* 0x00000006ff037219 */ /* 0x000fca0000011603 */
[----:B------:R-:W0:Y:S01]  /*e6a0*/  LDC R19, c[0x0][0x648] ;  /* 0x00019200ff137b82 */ /* 0x000e220000000800 */
[-CC-:B-1----:R-:W-:Y:S02]  /*e6b0*/  SHF.R.U64 R11, R8, R18.reuse, R3.reuse ;  /* 0x00000012080b7219 */ /* 0x182fe40000001203 */
[-C--:B------:R-:W-:Y:S02]  /*e6c0*/  SHF.L.U32 R5, R5, R18.reuse, RZ ;  /* 0x0000001205057219 */ /* 0x080fe400000006ff */
[-C--:B------:R-:W-:Y:S01]  /*e6d0*/  SHF.R.U32.HI R3, RZ, R18.reuse, R3 ;  /* 0x00000012ff037219 */ /* 0x080fe20000011603 */
[----:B------:R-:W-:Y:S01]  /*e6e0*/  IMAD.MOV.U32 R2, RZ, RZ, R11 ;  /* 0x000000ffff027224 */ /* 0x000fe200078e000b */
[----:B------:R-:W-:Y:S01]  /*e6f0*/  SHF.L.U32 R34, R7, R18, RZ ;  /* 0x0000001207227219 */ /* 0x000fe200000006ff */
[----:B------:R-:W1:Y:S01]  /*e700*/  LDC R22, c[0x0][0x638] ;  /* 0x00018e00ff167b82 */ /* 0x000e620000000800 */
[----:B------:R-:W-:-:S07]  /*e710*/  LOP3.LUT R17, RZ, R5, RZ, 0x33, !PT ;  /* 0x00000005ff117212 */ /* 0x000fce00078e33ff */
[----:B------:R-:W0:Y:S01]  /*e720*/  LDC R23, c[0x0][0x610] ;  /* 0x00018400ff177b82 */ /* 0x000e220000000800 */
[----:B--2---:R-:W-:Y:S05]  /*e730*/  @!P0 BRA `(.L_x_292) ;  /* 0x0000000000288947 */ /* 0x004fea0003800000 */
[----:B------:R-:W2:Y:S02]  /*e740*/  LDC R0, c[0x0][0x64c] ;  /* 0x00019300ff007b82 */ /* 0x000ea40000000800 */
[----:B--2---:R-:W-:-:S05]  /*e750*/  IADD3 R7, P0, R11, R0, RZ ;  /* 0x000000000b077210 */ /* 0x004fca0007f1e0ff */
        /* <DEDUP_REMOVED lines=8> */
.L_x_292:
[----:B0-----:R-:W-:Y:S01]  /*e7e0*/  SHF.R.U64 R0, R2, R19, R3 ;  /* 0x0000001302007219 */ /* 0x001fe20000001203 */
[----:B------:R-:W-:Y:S01]  /*e7f0*/  VIADD R3, R14, 0xffffffff ;  /* 0xffffffff0e037836 */ /* 0x000fe20000000000 */
[----:B------:R-:W-:Y:S01]  /*e800*/  LOP3.LUT R5, R8, R17, RZ, 0xc0, !PT ;  /* 0x0000001108057212 */ /* 0x000fe200078ec0ff */
[----:B------:R-:W-:Y:S01]  /*e810*/  IMAD.MOV R12, RZ, RZ, -R12 ;  /* 0x000000ffff0c7224 */ /* 0x000fe200078e0a0c */
[----:B------:R-:W-:Y:S01]  /*e820*/  R2UR UR22, R24 ;  /* 0x00000000181672ca */ /* 0x000fe200000e0000 */
[----:B------:R-:W-:Y:S01]  /*e830*/  IMAD.MOV R2, RZ, RZ, -R0 ;  /* 0x000000ffff027224 */ /* 0x000fe200078e0a00 */
[----:B------:R-:W-:Y:S01]  /*e840*/  LOP3.LUT R3, R10, R3, RZ, 0xc0, !PT ;  /* 0x000000030a037212 */ /* 0x000fe200078ec0ff */
[----:B------:R-:W-:Y:S02]  /*e850*/  IMAD R34, R34, R0, R5 ;  /* 0x0000000022227224 */ /* 0x000fe400078e0205 */
[----:B------:R-:W-:Y:S02]  /*e860*/  @P2 IMAD R15, R13, R12, R16 ;  /* 0x0000000c0d0f2224 */ /* 0x000fe400078e0210 */
[----:B-1----:R-:W-:-:S02]  /*e870*/  IMAD R0, R2, R22, R11 ;  /* 0x0000001602007224 */ /* 0x002fc400078e020b */
[----:B------:R-:W-:Y:S02]  /*e880*/  IMAD R34, R34, R23, R15 ;  /* 0x0000001722227224 */ /* 0x000fe400078e020f */
[----:B------:R-:W-:Y:S02]  /*e890*/  IMAD R3, R0, R14, R3 ;  /* 0x0000000e00037224 */ /* 0x000fe400078e0203 */
[----:B------:R-:W-:-:S03]  /*e8a0*/  IMAD.MOV.U32 R0, RZ, RZ, 0x1 ;  /* 0x00000001ff007424 */ /* 0x000fc600078e00ff */
[----:B------:R-:W-:Y:S02]  /*e8b0*/  SEL R2, R3, R34, !P2 ;  /* 0x0000002203027207 */ /* 0x000fe40005000000 */
[----:B------:R-:W-:-:S03]  /*e8c0*/  SEL R34, R34, R3, !P2 ;  /* 0x0000000322227207 */ /* 0x000fc60005000000 */
[----:B------:R2:W-:Y:S04]  /*e8d0*/  STL [R1+0x80], R2 ;  /* 0x0000800201007387 */ /* 0x0005e80000100800 */
.L_x_290:
[----:B------:R0:W-:Y:S01]  /*e8e0*/  STL [R1+0x84], R34 ;  /* 0x0000842201007387 */ /* 0x0001e20000100800 */
[----:B------:R-:W-:-:S13]  /*e8f0*/  LOP3.LUT P0, RZ, R0, 0xff, RZ, 0xc0, !PT ;  /* 0x000000ff00ff7812 */ /* 0x000fda000780c0ff */
[----:B0-----:R-:W-:Y:S05]  /*e900*/  @P0 BRA `(.L_x_293) ;  /* 0xffffff2400dc0947 */ /* 0x001fea000383ffff */
[----:B------:R-:W-:Y:S05]  /*e910*/  EXIT ;  /* 0x000000000000794d */ /* 0x000fea0003800000 */
.L_x_3:
[----:B------:R-:W2:Y:S01]  /*e920*/  LDL R16, [R1+0x7c] ;  /* 0x00007c0001107983 */ /* 0x000ea20000100800 */
[----:B------:R-:W-:-:S03]  /*e930*/  ULDC.64 UR4, c[0x0][0x650] ;  /* 0x0001940000047ab9 */ /* 0x000fc60000000a00 */
[----:B------:R-:W3:Y:S01]  /*e940*/  LDL R17, [R1+0x78] ;  /* 0x0000780001117983 */ /* 0x000ee20000100800 */
[----:B------:R-:W-:Y:S01]  /*e950*/  PRMT R4, RZ, 0x7610, R4 ;  /* 0x00007610ff047816 */ /* 0x000fe20000000004 */
[----:B------:R-:W-:Y:S02]  /*e960*/  IMAD.MOV.U32 R5, RZ, RZ, -0x1 ;  /* 0xffffffffff057424 */ /* 0x000fe400078e00ff */
[----:B------:R-:W-:Y:S02]  /*e970*/  IMAD.MOV.U32 R6, RZ, RZ, -0x1 ;  /* 0xffffffffff067424 */ /* 0x000fe400078e00ff */
[----:B------:R-:W-:Y:S01]  /*e980*/  IMAD.MOV.U32 R11, RZ, RZ, -0x1 ;  /* 0xffffffffff0b7424 */ /* 0x000fe200078e00ff */
[----:B--2---:R-:W-:-:S04]  /*e990*/  ISETP.GE.U32.AND P0, PT, R16, UR4, PT ;  /* 0x0000000410007c0c */ /* 0x004fc8000bf06070 */
[----:B---3--:R-:W-:-:S13]  /*e9a0*/  ISETP.GE.U32.AND.EX P0, PT, R17, UR5, PT, P0 ;  /* 0x0000000511007c0c */ /* 0x008fda000bf06100 */
[----:B------:R-:W-:Y:S05]  /*e9b0*/  @P0 BRA `(.L_x_294) ;  /* 0x00000004005c0947 */ /* 0x000fea0003800000 */
        /* <DEDUP_REMOVED lines=18> */
.L_x_295:
[-CC-:B------:R-:W-:Y:S01]  /*eae0*/  SHF.R.U64 R11, R8, R12.reuse, R9.reuse ;  /* 0x0000000c080b7219 */ /* 0x180fe20000001209 */
[----:B------:R-:W0:Y:S01]  /*eaf0*/  LDC.64 R20, c[0x0][0x640] ;  /* 0x00019000ff147b82 */ /* 0x000e220000000a00 */
[----:B------:R-:W-:Y:S01]  /*eb00*/  SHF.R.U32.HI R3, RZ, R12, R9 ;  /* 0x0000000cff037219 */ /* 0x000fe20000011609 */
[----:B------:R-:W-:Y:S01]  /*eb10*/  ULDC UR4, c[0x0][0x150] ;  /* 0x0000540000047ab9 */ /* 0x000fe20000000800 */
[----:B------:R-:W-:Y:S01]  /*eb20*/  IADD3 R7, P0, RZ, -R11, RZ ;  /* 0x8000000bff077210 */ /* 0x000fe20007f1e0ff */
[----:B------:R-:W-:Y:S01]  /*eb30*/  IMAD.MOV.U32 R4, RZ, RZ, R16 ;  /* 0x000000ffff047224 */ /* 0x000fe200078e0010 */
[----:B------:R-:W-:Y:S01]  /*eb40*/  I2FP.F32.U32 R6, R2 ;  /* 0x0000000200067245 */ /* 0x000fe20000201000 */
[----:B------:R-:W-:Y:S02]  /*eb50*/  IMAD.MOV.U32 R5, RZ, RZ, R17 ;  /* 0x000000ffff057224 */ /* 0x000fe400078e0011 */
[----:B------:R-:W1:Y:S01]  /*eb60*/  LDC R10, c[0x0][0x618] ;  /* 0x00018600ff0a7b82 */ /* 0x000e620000000800 */
[----:B------:R-:W-:-:S02]  /*eb70*/  IMAD.X R3, RZ, RZ, ~R3, P0 ;  /* 0x000000ffff037224 */ /* 0x000fc400000e0e03 */
[----:B------:R-:W-:Y:S01]  /*eb80*/  FMUL R9, R6, UR4 ;  /* 0x0000000406097c20 */ /* 0x000fe20008400000 */
[----:B------:R-:W-:Y:S01]  /*eb90*/  IMAD.WIDE.U32 R4, R7, R14, R4 ;  /* 0x0000000e07047225 */ /* 0x000fe200078e0004 */
[----:B------:R-:W-:-:S03]  /*eba0*/  ULDC UR4, c[0x0][0x154] ;  /* 0x0000550000047ab9 */ /* 0x000fc60000000800 */
[----:B------:R-:W-:Y:S01]  /*ebb0*/  IMAD R6, R3, R14, RZ ;  /* 0x0000000e03067224 */ /* 0x000fe200078e02ff */
[----:B------:R-:W2:Y:S01]  /*ebc0*/  LDC R13, c[0x0][0x144] ;  /* 0x00005100ff0d7b82 */ /* 0x000ea20000000800 */
[----:B------:R-:W3:Y:S02]  /*ebd0*/  F2I.U32.TRUNC.NTZ R9, R9 ;  /* 0x0000000900097305 */ /* 0x000ee4000020f000 */
[----:B------:R-:W-:Y:S02]  /*ebe0*/  IMAD R3, R7, R15, R6 ;  /* 0x0000000f07037224 */ /* 0x000fe400078e0206 */
[----:B------:R-:W-:Y:S02]  /*ebf0*/  IMAD.MOV.U32 R6, RZ, RZ, -0x1 ;  /* 0xffffffffff067424 */ /* 0x000fe400078e00ff */
[----:B------:R-:W-:Y:S01]  /*ec00*/  IMAD.IADD R3, R5, 0x1, R3 ;  /* 0x0000000105037824 */ /* 0x000fe200078e0203 */
[----:B------:R-:W4:Y:S01]  /*ec10*/  LDC R12, c[0x0][0x608] ;  /* 0x00018200ff0c7b82 */ /* 0x000f220000000800 */
[----:B------:R-:W-:-:S02]  /*ec20*/  I2FP.F32.U32 R5, R0 ;  /* 0x0000000000057245 */ /* 0x000fc40000201000 */
[----:B0-----:R-:W-:-:S03]  /*ec30*/  ISETP.NE.U32.AND P0, PT, R20, RZ, PT ;  /* 0x000000ff1400720c */ /* 0x001fc60003f05070 */
[----:B------:R-:W-:Y:S01]  /*ec40*/  FMUL R5, R5, UR4 ;  /* 0x0000000405057c20 */ /* 0x000fe20008400000 */
[----:B------:R-:W-:Y:S01]  /*ec50*/  ISETP.NE.AND.EX P0, PT, R21, RZ, PT, P0 ;  /* 0x000000ff1500720c */ /* 0x000fe20003f05300 */
[----:B------:R-:W0:Y:S01]  /*ec60*/  LDC R7, c[0x0][0x658] ;  /* 0x00019600ff077b82 */ /* 0x000e220000000800 */
[-C--:B-1----:R-:W-:Y:S01]  /*ec70*/  SHF.R.U64 R8, R4, R10.reuse, R3 ;  /* 0x0000000a04087219 */ /* 0x082fe20000001203 */
[----:B---3--:R-:W-:Y:S01]  /*ec80*/  IMAD.MOV R4, RZ, RZ, -R9 ;  /* 0x000000ffff047224 */ /* 0x008fe200078e0a09 */
[----:B------:R-:W-:Y:S02]  /*ec90*/  SHF.R.U32.HI R3, RZ, R10, R3 ;  /* 0x0000000aff037219 */ /* 0x000fe40000011603 */
[----:B------:R1:W3:Y:S03]  /*eca0*/  F2I.U32.TRUNC.NTZ R10, R5 ;  /* 0x00000005000a7305 */ /* 0x0002e6000020f000 */
[----:B------:R-:W1:Y:S01]  /*ecb0*/  LDC R17, c[0x0][0x148] ;  /* 0x00005200ff117b82 */ /* 0x000e620000000800 */
[----:B--2---:R-:W-:-:S02]  /*ecc0*/  IMAD R19, R13, R4, R2 ;  /* 0x000000040d137224 */ /* 0x004fc400078e0202 */
[----:B------:R-:W-:-:S05]  /*ecd0*/  IMAD.MOV.U32 R4, RZ, RZ, 0x1 ;  /* 0x00000001ff047424 */ /* 0x000fca00078e00ff */
[----:B------:R-:W2:Y:S01]  /*ece0*/  LDC R14, c[0x0][0x600] ;  /* 0x00018000ff0e7b82 */ /* 0x000ea20000000800 */
[-CC-:B----4-:R-:W-:Y:S02]  /*ecf0*/  SHF.R.U64 R13, R8, R12.reuse, R3.reuse ;  /* 0x0000000c080d7219 */ /* 0x190fe40000001203 */
[----:B------:R-:W-:-:S05]  /*ed00*/  SHF.R.U32.HI R2, RZ, R12, R3 ;  /* 0x0000000cff027219 */ /* 0x000fca0000011603 */
[----:B------:R-:W4:Y:S01]  /*ed10*/  LDC R16, c[0x0][0x648] ;  /* 0x00019200ff107b82 */ /* 0x000f220000000800 */
[-CC-:B0-----:R-:W-:Y:S02]  /*ed20*/  SHF.R.U64 R15, R13, R7.reuse, R2.reuse ;  /* 0x000000070d0f7219 */ /* 0x181fe40000001202 */
[-C--:B------:R-:W-:Y:S02]  /*ed30*/  SHF.L.U32 R6, R6, R7.reuse, RZ ;  /* 0x0000000706067219 */ /* 0x080fe400000006ff */
[-C--:B------:R-:W-:Y:S01]  /*ed40*/  SHF.R.U32.HI R3, RZ, R7.reuse, R2 ;  /* 0x00000007ff037219 */ /* 0x080fe20000011602 */
[----:B------:R-:W-:Y:S01]  /*ed50*/  IMAD.MOV.U32 R2, RZ, RZ, R15 ;  /* 0x000000ffff027224 */ /* 0x000fe200078e000f */
[----:B------:R-:W-:Y:S01]  /*ed60*/  SHF.L.U32 R12, R4, R7, RZ ;  /* 0x00000007040c7219 */ /* 0x000fe200000006ff */
[----:B------:R-:W0:Y:S01]  /*ed70*/  LDC R18, c[0x0][0x638] ;  /* 0x00018e00ff127b82 */ /* 0x000e220000000800 */
[----:B------:R-:W-:-:S07]  /*ed80*/  LOP3.LUT R22, RZ, R6, RZ, 0x33, !PT ;  /* 0x00000006ff167212 */ /* 0x000fce00078e33ff */
        /* <DEDUP_REMOVED lines=12> */
.L_x_296:
[----:B----4-:R-:W-:Y:S01]  /*ee50*/  SHF.R.U64 R3, R2, R16, R3 ;  /* 0x0000001002037219 */ /* 0x010fe20000001203 */
[----:B--2---:R-:W-:Y:S01]  /*ee60*/  VIADD R5, R14, 0xffffffff ;  /* 0xffffffff0e057836 */ /* 0x004fe20000000000 */
[----:B------:R-:W-:Y:S01]  /*ee70*/  LOP3.LUT R2, R13, R22, RZ, 0xc0, !PT ;  /* 0x000000160d027212 */ /* 0x000fe200078ec0ff */
[----:B------:R-:W-:Y:S02]  /*ee80*/  IMAD.MOV R10, RZ, RZ, -R10 ;  /* 0x000000ffff0a7224 */ /* 0x000fe400078e0a0a */
[----:B------:R-:W-:Y:S02]  /*ee90*/  IMAD.MOV R4, RZ, RZ, -R3 ;  /* 0x000000ffff047224 */ /* 0x000fe400078e0a03 */
[----:B------:R-:W-:Y:S01]  /*eea0*/  IMAD R2, R12, R3, R2 ;  /* 0x000000030c027224 */ /* 0x000fe200078e0202 */
[----:B------:R-:W-:Y:S01]  /*eeb0*/  LOP3.LUT R3, R8, R5, RZ, 0xc0, !PT ;  /* 0x0000000508037212 */ /* 0x000fe200078ec0ff */
[----:B------:R-:W-:Y:S02]  /*eec0*/  @P2 IMAD R19, R17, R10, R0 ;  /* 0x0000000a11132224 */ /* 0x000fe400078e0200 */
[----:B0-----:R-:W-:-:S02]  /*eed0*/  IMAD R0, R4, R18, R15 ;  /* 0x0000001204007224 */ /* 0x001fc400078e020f */
[----:B------:R-:W-:Y:S02]  /*eee0*/  IMAD R5, R2, R23, R19 ;  /* 0x0000001702057224 */ /* 0x000fe400078e0213 */
[----:B------:R-:W-:Y:S02]  /*eef0*/  IMAD R0, R0, R14, R3 ;  /* 0x0000000e00007224 */ /* 0x000fe400078e0203 */
[----:B------:R-:W-:-:S03]  /*ef00*/  IMAD.MOV.U32 R4, RZ, RZ, 0x1 ;  /* 0x00000001ff047424 */ /* 0x000fc600078e00ff */
[----:B------:R-:W-:Y:S02]  /*ef10*/  SEL R6, R0, R5, !P2 ;  /* 0x0000000500067207 */ /* 0x000fe40005000000 */
[----:B------:R-:W-:-:S07]  /*ef20*/  SEL R5, R5, R0, !P2 ;  /* 0x0000000005057207 */ /* 0x000fce0005000000 */
.L_x_294:
[----:B------:R-:W-:-:S08]  /*ef30*/  NOP ;  /* 0x0000000000007918 */ /* 0x000fd00000000000 */
[----:B------:R-:W0:-:S00]  /*ef40*/  USETMAXREG.DEALLOC.CTAPOOL 0x28 ;  /* 0x00000028000079c8 */ /* 0x000e0000080e0500 */
[----:B------:R-:W-:-:S13]  /*ef50*/  ISETP.NE.AND P0, PT, RZ, UR8, PT ;  /* 0x00000008ff007c0c */ /* 0x000fda000bf05270 */
[----:B------:R-:W-:Y:S05]  /*ef60*/  @P0 EXIT ;  /* 0x000000000000094d */ /* 0x000fea0003800000 */
[----:B0-----:R-:W-:Y:S01]  /*ef70*/  LOP3.LUT P0, RZ, R4, 0xff, RZ, 0xc0, !PT ;  /* 0x000000ff04ff7812 */ /* 0x001fe2000780c0ff */
[----:B------:R-:W-:Y:S02]  /*ef80*/  IMAD.MOV.U32 R0, RZ, RZ, 0x1 ;  /* 0x00000001ff007424 */ /* 0x000fe400078e00ff */
[----:B------:R-:W-:-:S10]  /*ef90*/  IMAD.MOV.U32 R8, RZ, RZ, RZ ;  /* 0x000000ffff087224 */ /* 0x000fd400078e00ff */
[----:B------:R-:W-:Y:S05]  /*efa0*/  @!P0 BRA `(.L_x_297) ;  /* 0x0000000c00588947 */ /* 0x000fea0003800000 */
[----:B------:R-:W0:Y:S01]  /*efb0*/  S2R R2, SR_TID.X ;  /* 0x0000000000027919 */ /* 0x000e220000002100 */
[----:B------:R-:W-:Y:S01]  /*efc0*/  ULDC UR4, c[0x0][0x28c] ;  /* 0x0000a30000047ab9 */ /* 0x000fe20000000800 */
[----:B------:R-:W-:Y:S01]  /*efd0*/  ULDC UR6, c[0x0][0x658] ;  /* 0x0001960000067ab9 */ /* 0x000fe20000000800 */
[----:B------:R-:W-:Y:S01]  /*efe0*/  UIADD3 UR10, UR4, 0x3f, URZ ;  /* 0x0000003f040a7890 */ /* 0x000fe2000fffe03f */
[----:B------:R-:W-:Y:S01]  /*eff0*/  BSSY B0, `(.L_x_297) ;  /* 0x00000d1000007945 */ /* 0x000fe20003800000 */
[----:B------:R-:W-:Y:S01]  /*f000*/  UMOV UR7, 0xffffffff ;  /* 0xffffffff00077882 */ /* 0x000fe20000000000 */
[----:B------:R-:W-:Y:S01]  /*f010*/  ULDC UR5, c[0x0][0x600] ;  /* 0x0001800000057ab9 */ /* 0x000fe20000000800 */
[----:B------:R-:W-:Y:S01]  /*f020*/  UMOV UR9, 0x1 ;  /* 0x0000000100097882 */ /* 0x000fe20000000000 */
[----:B------:R-:W-:Y:S01]  /*f030*/  USHF.L.U32 UR7, UR7, UR6, URZ ;  /* 0x0000000607077299 */ /* 0x000fe2000800063f */
[----:B------:R-:W-:Y:S01]  /*f040*/  IMAD.MOV.U32 R9, RZ, RZ, 0x1 ;  /* 0x00000001ff097424 */ /* 0x000fe200078e00ff */
[----:B------:R-:W-:Y:S01]  /*f050*/  UIADD3 UR4, UR5, -0x1, URZ ;  /* 0xffffffff05047890 */ /* 0x000fe2000fffe03f */
[----:B------:R-:W-:Y:S01]  /*f060*/  IMAD.MOV.U32 R0, RZ, RZ, 0x1 ;  /* 0x00000001ff007424 */ /* 0x000fe200078e00ff */
[----:B------:R-:W-:Y:S01]  /*f070*/  USHF.R.S32.HI UR11, URZ, 0x1f, UR10 ;  /* 0x0000001f3f0b7899 */ /* 0x000fe2000801140a */
[----:B------:R-:W-:Y:S01]  /*f080*/  IMAD.MOV.U32 R8, RZ, RZ, RZ ;  /* 0x000000ffff087224 */ /* 0x000fe200078e00ff */
[----:B------:R-:W-:Y:S01]  /*f090*/  ULDC UR8, c[0x0][0xc] ;  /* 0x0000030000087ab9 */ /* 0x000fe20000000800 */
[----:B------:R-:W-:-:S02]  /*f0a0*/  USHF.L.U32 UR5, UR9, UR6, URZ ;  /* 0x0000000609057299 */ /* 0x000fc4000800063f */
[----:B------:R-:W-:Y:S01]  /*f0b0*/  ULEA.HI UR11, UR11, UR10, URZ, 0x6 ;  /* 0x0000000a0b0b7291 */ /* 0x000fe2000f8f303f */
[----:B------:R-:W-:Y:S01]  /*f0c0*/  ULDC UR9, c[0x0][0x10] ;  /* 0x0000040000097ab9 */ /* 0x000fe20000000800 */
[----:B------:R-:W-:Y:S02]  /*f0d0*/  ULOP3.LUT UR6, URZ, UR7, URZ, 0x33, !UPT ;  /* 0x000000073f067292 */ /* 0x000fe4000f8e333f */
[----:B------:R-:W-:Y:S01]  /*f0e0*/  UIMAD.WIDE.U32 UR8, UR8, UR9, URZ ;  /* 0x00000009080872a5 */ /* 0x000fe2000f8e003f */
[----:B------:R-:W-:Y:S01]  /*f0f0*/  ULDC UR7, c[0x0][0x14] ;  /* 0x0000050000077ab9 */ /* 0x000fe20000000800 */
[----:B------:R-:W-:Y:S02]  /*f100*/  USHF.R.S32.HI UR20, URZ, 0x6, UR11 ;  /* 0x000000063f147899 */ /* 0x000fe4000801140b */
[----:B------:R-:W-:Y:S02]  /*f110*/  UIMAD.WIDE.U32 UR22, UR8, UR7, URZ ;  /* 0x00000007081672a5 */ /* 0x000fe4000f8e003f */
[----:B------:R-:W-:-:S02]  /*f120*/  UIMAD UR18, UR9, UR7, URZ ;  /* 0x00000007091272a4 */ /* 0x000fc4000f8e023f */
[----:B------:R-:W-:Y:S01]  /*f130*/  ULOP3.LUT UR26, UR13, 0x2, URZ, 0xfc, !UPT ;  /* 0x000000020d1a7892 */ /* 0x000fe2000f8efc3f */
[C---:B0-----:R-:W-:Y:S01]  /*f140*/  LOP3.LUT P3, RZ, R2.reuse, 0x7f, RZ, 0xc0, !PT ;  /* 0x0000007f02ff7812 */ /* 0x041fe2000786c0ff */
[----:B------:R-:W-:Y:S01]  /*f150*/  UIADD3 UR18, UR23, UR18, URZ ;  /* 0x0000001217127290 */ /* 0x000fe2000fffe03f */
[----:B------:R-:W-:Y:S01]  /*f160*/  LOP3.LUT P0, RZ, R2, 0x1f, RZ, 0xc0, !PT ;  /* 0x0000001f02ff7812 */ /* 0x000fe2000780c0ff */
[----:B------:R-:W-:Y:S01]  /*f170*/  UIADD3 UR27, UR20, 0x1, URZ ;  /* 0x00000001141b7890 */ /* 0x000fe2000fffe03f */
[----:B------:R-:W-:Y:S02]  /*f180*/  ULDC.64 UR24, c[0x0][0x198] ;  /* 0x0000660000187ab9 */ /* 0x000fe40000000a00 */
[----:B------:R-:W-:-:S13]  /*f190*/  PLOP3.LUT P0, PT, P0, P3, PT, 0x8a, 0x0 ;  /* 0x000000000000781c */ /* 0x000fda0000707172 */
.L_x_309:
[----:B------:R-:W-:-:S03]  /*f1a0*/  UMOV UR7, 0xffffffff ;  /* 0xffffffff00077882 */ /* 0x000fc60000000000 */
[----:B------:R-:W-:Y:S05]  /*f1b0*/  BRA.DIV UR7, `(.L_x_298) ;  /* 0x00000012073c7947 */ /* 0x000fea000b800000 */
[----:B------:R-:W-:-:S13]  /*f1c0*/  ELECT P1, URZ, PT ;  /* 0x00000000003f782f */ /* 0x000fda0003820000 */
.L_x_323:
[----:B------:R-:W0:Y:S01]  /*f1d0*/  LDC R2, c[0x0][0x28c] ;  /* 0x0000a300ff027b82 */ /* 0x000e220000000800 */
[----:B------:R-:W-:Y:S01]  /*f1e0*/  BSSY B1, `(.L_x_299) ;  /* 0x0000038000017945 */ /* 0x000fe20003800000 */
[----:B0-----:R-:W-:-:S13]  /*f1f0*/  ISETP.LT.OR P1, PT, R2, 0x1, !P1 ;  /* 0x000000010200780c */ /* 0x001fda0004f21670 */
[----:B------:R-:W-:Y:S05]  /*f200*/  @P1 BRA `(.L_x_300) ;  /* 0x0000000000d41947 */ /* 0x000fea0003800000 */
[----:B------:R-:W-:Y:S02]  /*f210*/  IMAD.SHL.U32 R6, R6, 0x100, RZ ;  /* 0x0000010006067824 */ /* 0x000fe400078e00ff */
[----:B------:R-:W-:Y:S02]  /*f220*/  IMAD.SHL.U32 R7, R5, 0x80, RZ ;  /* 0x0000008005077824 */ /* 0x000fe400078e00ff */
[----:B------:R-:W-:Y:S02]  /*f230*/  IMAD.MOV.U32 R12, RZ, RZ, RZ ;  /* 0x000000ffff0c7224 */ /* 0x000fe400078e00ff */
[----:B------:R-:W-:Y:S02]  /*f240*/  IMAD.U32 R14, RZ, RZ, UR27 ;  /* 0x0000001bff0e7e24 */ /* 0x000fe4000f8e00ff */
[----:B------:R-:W-:Y:S02]  /*f250*/  IMAD.MOV.U32 R2, RZ, RZ, R0 ;  /* 0x000000ffff027224 */ /* 0x000fe400078e0000 */
[----:B------:R-:W-:-:S07]  /*f260*/  IMAD.MOV.U32 R3, RZ, RZ, R8 ;  /* 0x000000ffff037224 */ /* 0x000fce00078e0008 */
.L_x_304:
[----:B------:R-:W0:Y:S01]  /*f270*/  S2R R5, SR_CgaCtaId ;  /* 0x0000000000057919 */ /* 0x000e220000008800 */
[----:B------:R-:W-:-:S04]  /*f280*/  MOV R4, 0x400 ;  /* 0x0000040000047802 */ /* 0x000fc80000000f00 */
[----:B0-----:R-:W-:Y:S02]  /*f290*/  LEA R10, R5, R4, 0x18 ;  /* 0x00000004050a7211 */ /* 0x001fe400078ec0ff */
[----:B------:R-:W-:Y:S01]  /*f2a0*/  SHF.L.U32 R4, R2, 0x1f, RZ ;  /* 0x0000001f02047819 */ /* 0x000fe200000006ff */
[----:B------:R-:W0:Y:S02]  /*f2b0*/  @!P3 LDC R5, c[0x0][0x500] ;  /* 0x00014000ff05bb82 */ /* 0x000e240000000800 */
[----:B------:R-:W-:-:S04]  /*f2c0*/  IMAD R13, R3, 0x8, R10 ;  /* 0x00000008030d7824 */ /* 0x000fc800078e020a */
[----:B------:R-:W1:Y:S02]  /*f2d0*/  SYNCS.PHASECHK.TRANS64.TRYWAIT P1, [R13+URZ+0x38], R4 ;  /* 0x000038040d0075a7 */ /* 0x000e64000802017f */
[----:B-1----:R-:W-:Y:S05]  /*f2e0*/  @!P1 BRA `(.L_x_301) ;  /* 0x0000001000109947 */ /* 0x002fea0003800000 */
.L_x_324:
[----:B------:R-:W-:Y:S01]  /*f2f0*/  UPRMT UR7, UR26, 0x9910, URZ ;  /* 0x000099101a077896 */ /* 0x000fe2000800003f */
[----:B0-----:R0:W-:Y:S03]  /*f300*/  @!P3 SYNCS.ARRIVE.TRANS64 RZ, [R13+URZ], R5 ;  /* 0x000000050dffb9a7 */ /* 0x0011e6000800003f */
[----:B------:R-:W-:-:S06]  /*f310*/  UISETP.NE.AND UP0, UPT, UR7, 0x2, UPT ;  /* 0x000000020700788c */ /* 0x000fcc000bf05270 */
[----:B------:R-:W-:-:S13]  /*f320*/  PLOP3.LUT P1, PT, PT, PT, UP0, 0x80, 0x0 ;  /* 0x000000000000781c */ /* 0x000fda0003f2f008 */
[----:B0-----:R-:W-:Y:S05]  /*f330*/  @P1 BRA `(.L_x_302) ;  /* 0x0000000000041947 */ /* 0x001fea0003800000 */
[----:B------:R-:W-:Y:S01]  /*f340*/  BPT.TRAP 0x1 ;  /* 0x000000040000795c */ /* 0x000fe20000300000 */
.L_x_302:
[----:B------:R-:W-:Y:S05]  /*f350*/  @P0 BRA `(.L_x_303) ;  /* 0x0000000000040947 */ /* 0x000fea0003800000 */
[----:B------:R-:W-:Y:S01]  /*f360*/  BPT.TRAP 0x1 ;  /* 0x000000040000795c */ /* 0x000fe20000300000 */
.L_x_303:
[--C-:B-1----:R-:W-:Y:S01]  /*f370*/  IMAD R4, R3, 0x2000, R10.reuse ;  /* 0x0000200003047824 */ /* 0x102fe200078e020a */
[----:B------:R-:W-:Y:S01]  /*f380*/  R2UR UR9, R13 ;  /* 0x000000000d0972ca */ /* 0x000fe200000e0000 */
[----:B------:R-:W-:Y:S01]  /*f390*/  IMAD R10, R3, 0x4000, R10 ;  /* 0x00004000030a7824 */ /* 0x000fe200078e020a */
[----:B------:R-:W-:Y:S01]  /*f3a0*/  UIADD3 UR14, UP0, UR24, 0xf0, URZ ;  /* 0x000000f0180e7890 */ /* 0x000fe2000ff1e03f */
[----:B------:R-:W-:Y:S01]  /*f3b0*/  VIADD R14, R14, 0xffffffff ;  /* 0xffffffff0e0e7836 */ /* 0x000fe20000000000 */
[----:B------:R-:W-:Y:S01]  /*f3c0*/  R2UR UR7, R4 ;  /* 0x00000000040772ca */ /* 0x000fe200000e0000 */
[----:B------:R-:W-:Y:S01]  /*f3d0*/  UIADD3 UR28, UP1, UR24, 0x1f0, URZ ;  /* 0x000001f0181c7890 */ /* 0x000fe2000ff3e03f */
[----:B------:R-:W-:Y:S01]  /*f3e0*/  R2UR UR8, R10 ;  /* 0x000000000a0872ca */ /* 0x000fe200000e0000 */
[----:B------:R-:W-:Y:S01]  /*f3f0*/  UIADD3.X UR15, URZ, UR25, URZ, UP0, !UPT ;  /* 0x000000193f0f7290 */ /* 0x000fe200087fe43f */
[----:B------:R-:W-:Y:S01]  /*f400*/  R2UR UR11, R7 ;  /* 0x00000000070b72ca */ /* 0x000fe200000e0000 */
[----:B------:R-:W-:Y:S01]  /*f410*/  VIADD R3, R3, 0x1 ;  /* 0x0000000103037836 */ /* 0x000fe20000000000 */
[----:B------:R-:W-:Y:S01]  /*f420*/  R2UR UR10, R12 ;  /* 0x000000000c0a72ca */ /* 0x000fe200000e0000 */
[----:B------:R-:W-:Y:S01]  /*f430*/  UIADD3.X UR29, URZ, UR25, URZ, UP1, !UPT ;  /* 0x000000193f1d7290 */ /* 0x000fe20008ffe43f */
[----:B------:R-:W-:Y:S01]  /*f440*/  R2UR UR12, R11 ;  /* 0x000000000b0c72ca */ /* 0x000fe200000e0000 */
[----:B------:R-:W-:Y:S01]  /*f450*/  UMOV UR16, 0x0 ;  /* 0x0000000000107882 */ /* 0x000fe20000000000 */
[----:B------:R-:W-:Y:S01]  /*f460*/  R2UR UR21, R6 ;  /* 0x00000000061572ca */ /* 0x000fe200000e0000 */
[----:B------:R-:W-:Y:S01]  /*f470*/  UMOV UR17, 0x10000000 ;  /* 0x1000000000117882 */ /* 0x000fe20000000000 */
[----:B------:R-:W-:Y:S01]  /*f480*/  ISETP.GT.AND P4, PT, R14, 0x1, PT ;  /* 0x000000010e00780c */ /* 0x000fe20003f84270 */
[----:B------:R-:W-:Y:S01]  /*f490*/  UIADD3 UR7, UR7, 0x180, URZ ;  /* 0x0000018007077890 */ /* 0x000fe2000fffe03f */
[----:B------:R-:W-:Y:S01]  /*f4a0*/  ISETP.NE.AND P1, PT, R3, 0x7, PT ;  /* 0x000000070300780c */ /* 0x000fe20003f25270 */
[----:B------:R-:W-:Y:S01]  /*f4b0*/  UIADD3 UR19, UR8, 0xe180, URZ ;  /* 0x0000e18008137890 */ /* 0x000fe2000fffe03f */
[----:B------:R-:W-:-:S02]  /*f4c0*/  VIADD R12, R12, 0x40 ;  /* 0x000000400c0c7836 */ /* 0x000fc40000000000 */
[----:B------:R-:W-:Y:S02]  /*f4d0*/  SEL R5, RZ, 0x1, P1 ;  /* 0x00000001ff057807 */ /* 0x000fe40000800000 */
[----:B------:R-:W-:Y:S01]  /*f4e0*/  UMOV UR8, UR7 ;  /* 0x0000000700087c82 */ /* 0x000fe20008000000 */
[----:B------:R-:W-:Y:S01]  /*f4f0*/  SEL R3, R3, RZ, P1 ;  /* 0x000000ff03037207 */ /* 0x000fe20000800000 */
[----:B------:R0:W-:Y:S01]  /*f500*/  UTMALDG.3D [UR8], [UR14], desc[UR16] ;  /* 0x000010080e0075b4 */ /* 0x0001e20008011000 */
[----:B------:R-:W-:Y:S01]  /*f510*/  LOP3.LUT R2, R2, R5, RZ, 0x3c, !PT ;  /* 0x0000000502027212 */ /* 0x000fe200078e3cff */
[----:B0-----:R-:W-:Y:S01]  /*f520*/  UMOV UR8, UR19 ;  /* 0x0000001300087c82 */ /* 0x001fe20008000000 */
[----:B------:R-:W-:Y:S02]  /*f530*/  UMOV UR11, UR21 ;  /* 0x00000015000b7c82 */ /* 0x000fe40008000000 */
[----:B------:R0:W-:Y:S02]  /*f540*/  UTMALDG.3D [UR8], [UR28], desc[UR16] ;  /* 0x000010081c0075b4 */ /* 0x0001e40008011000 */
[----:B0-----:R-:W-:Y:S05]  /*f550*/  @P4 BRA `(.L_x_304) ;  /* 0xfffffffc00444947 */ /* 0x001fea000383ffff */
.L_x_300:
[----:B------:R-:W-:Y:S05]  /*f560*/  BSYNC B1 ;  /* 0x0000000000017941 */ /* 0x000fea0003800000 */
.L_x_299:
[----:B------:R-:W2:Y:S01]  /*f570*/  LDL.LU R15, [R1+0x78] ;  /* 0x00007800010f7983 */ /* 0x000ea20000300800 */
[----:B------:R-:W-:Y:S01]  /*f580*/  LOP3.LUT P5, RZ, R9, 0xff, RZ, 0xc0, !PT ;  /* 0x000000ff09ff7812 */ /* 0x000fe200078ac0ff */
[----:B------:R-:W-:Y:S01]  /*f590*/  VIADD R8, R8, UR20 ;  /* 0x0000001408087c36 */ /* 0x000fe20008000000 */
[----:B------:R-:W-:Y:S01]  /*f5a0*/  ULDC.64 UR8, c[0x0][0x650] ;  /* 0x0001940000087ab9 */ /* 0x000fe20000000a00 */
[----:B------:R-:W3:Y:S01]  /*f5b0*/  LDL.LU R13, [R1+0x7c] ;  /* 0x00007c00010d7983 */ /* 0x000ee20000300800 */
[----:B------:R-:W-:Y:S01]  /*f5c0*/  IMAD.U32 R6, RZ, RZ, UR20 ;  /* 0x00000014ff067e24 */ /* 0x000fe2000f8e00ff */
[----:B------:R-:W-:Y:S01]  /*f5d0*/  UISETP.GE.U32.AND UP0, UPT, UR20, 0x7, UPT ;  /* 0x000000071400788c */ /* 0x000fe2000bf06070 */
[C---:B------:R-:W-:Y:S01]  /*f5e0*/  ISETP.GT.U32.AND P1, PT, R8.reuse, 0x6, PT ;  /* 0x000000060800780c */ /* 0x040fe20003f24070 */
[----:B------:R-:W-:Y:S01]  /*f5f0*/  IMAD.WIDE.U32 R2, R8, 0x24924925, RZ ;  /* 0x2492492508027825 */ /* 0x000fe200078e00ff */
[----:B------:R-:W-:Y:S01]  /*f600*/  BSSY B1, `(.L_x_305) ;  /* 0x000006d000017945 */ /* 0x000fe20003800000 */
[----:B------:R-:W-:-:S02]  /*f610*/  PRMT R9, RZ, 0x7610, R9 ;  /* 0x00007610ff097816 */ /* 0x000fc40000000009 */
[----:B------:R-:W-:Y:S01]  /*f620*/  ISETP.LT.U32.AND P1, PT, R6, 0x7, P1 ;  /* 0x000000070600780c */ /* 0x000fe20000f21070 */
[----:B------:R-:W-:Y:S01]  /*f630*/  IMAD.IADD R2, R8, 0x1, -R3 ;  /* 0x0000000108027824 */ /* 0x000fe200078e0a03 */
[----:B------:R-:W0:Y:S01]  /*f640*/  @P5 S2R R5, SR_CgaCtaId ;  /* 0x0000000000055919 */ /* 0x000e220000008800 */
[----:B------:R-:W-:Y:S01]  /*f650*/  @P5 MOV R4, 0x400 ;  /* 0x0000040000045802 */ /* 0x000fe20000000f00 */
[----:B------:R-:W-:Y:S01]  /*f660*/  IMAD.MOV.U32 R6, RZ, RZ, -0x1 ;  /* 0xffffffffff067424 */ /* 0x000fe200078e00ff */
[----:B------:R-:W-:Y:S01]  /*f670*/  PLOP3.LUT P4, PT, PT, PT, UP0, 0x80, 0x0 ;  /* 0x000000000000781c */ /* 0x000fe20003f8f008 */
[----:B------:R-:W-:Y:S01]  /*f680*/  IMAD.MOV.U32 R11, RZ, RZ, -0x1 ;  /* 0xffffffffff0b7424 */ /* 0x000fe200078e00ff */
[----:B------:R-:W-:-:S04]  /*f690*/  LEA.HI R2, R2, R3, RZ, 0x1f ;  /* 0x0000000302027211 */ /* 0x000fc800078ff8ff */
[--C-:B------:R-:W-:Y:S02]  /*f6a0*/  SHF.R.U32.HI R3, RZ, 0x2, R2.reuse ;  /* 0x00000002ff037819 */ /* 0x100fe40000011602 */
[----:B------:R-:W-:-:S03]  /*f6b0*/  PRMT R2, RZ, 0x7610, R2 ;  /* 0x00007610ff027816 */ /* 0x000fc60000000002 */
[----:B------:R-:W-:Y:S01]  /*f6c0*/  IMAD R8, R3, -0x7, R8 ;  /* 0xfffffff903087824 */ /* 0x000fe200078e0208 */
[----:B0-----:R-:W-:Y:S02]  /*f6d0*/  @P5 LEA R4, R5, R4, 0x18 ;  /* 0x0000000405045211 */ /* 0x001fe400078ec0ff */
[----:B------:R-:W-:Y:S02]  /*f6e0*/  SEL R5, RZ, 0x1, !P1 ;  /* 0x00000001ff057807 */ /* 0x000fe40004800000 */
[----:B------:R0:W-:Y:S02]  /*f6f0*/  @P5 SYNCS.ARRIVE.TRANS64.A1T0 RZ, [R4+URZ+0x88], RZ ;  /* 0x000088ff04ff59a7 */ /* 0x0001e4000810003f */
[----:B------:R-:W-:Y:S01]  /*f700*/  LOP3.LUT R0, R0, R5, RZ, 0x3c, !PT ;  /* 0x0000000500007212 */ /* 0x000fe200078e3cff */
[----:B------:R-:W-:-:S03]  /*f710*/  IMAD.MOV.U32 R5, RZ, RZ, -0x1 ;  /* 0xffffffffff057424 */ /* 0x000fc600078e00ff */
[----:B------:R-:W-:Y:S02]  /*f720*/  @P4 LOP3.LUT R0, R0, 0x1, R3, 0x78, !PT ;  /* 0x0000000100004812 */ /* 0x000fe400078e7803 */
[----:B---3--:R-:W-:-:S04]  /*f730*/  IADD3 R13, P1, R13, UR22, RZ ;  /* 0x000000160d0d7c10 */ /* 0x008fc8000ff3e0ff */
[----:B--2---:R-:W-:Y:S01]  /*f740*/  IADD3.X R15, R15, UR18, RZ, P1, !PT ;  /* 0x000000120f0f7c10 */ /* 0x004fe20008ffe4ff */
[----:B------:R0:W-:Y:S01]  /*f750*/  STL [R1+0x7c], R13 ;  /* 0x00007c0d01007387 */ /* 0x0001e20000100800 */
[----:B------:R-:W-:-:S03]  /*f760*/  ISETP.GE.U32.AND P1, PT, R13, UR8, PT ;  /* 0x000000080d007c0c */ /* 0x000fc6000bf26070 */
[----:B------:R0:W-:Y:S01]  /*f770*/  STL [R1+0x78], R15 ;  /* 0x0000780f01007387 */ /* 0x0001e20000100800 */
[----:B------:R-:W-:-:S13]  /*f780*/  ISETP.GE.U32.AND.EX P1, PT, R15, UR9, PT, P1 ;  /* 0x000000090f007c0c */ /* 0x000fda000bf26110 */
[----:B0-----:R-:W-:Y:S05]  /*f790*/  @P1 BRA `(.L_x_306) ;  /* 0x00000004004c1947 */ /* 0x001fea0003800000 */
[----:B------:R-:W-:Y:S01]  /*f7a0*/  ULDC.64 UR8, c[0x0][0x628] ;  /* 0x00018a0000087ab9 */ /* 0x000fe20000000a00 */
[----:B------:R-:W0:Y:S01]  /*f7b0*/  S2R R12, SR_CTAID.X ;  /* 0x00000000000c7919 */ /* 0x000e220000002500 */
[----:B------:R-:W-:Y:S01]  /*f7c0*/  ISETP.NE.U32.AND P1, PT, RZ, UR8, PT ;  /* 0x00000008ff007c0c */ /* 0x000fe2000bf25070 */
[----:B------:R-:W-:Y:S01]  /*f7d0*/  ULDC UR10, c[0x0][0x630] ;  /* 0x00018c00000a7ab9 */ /* 0x000fe20000000800 */
[----:B------:R-:W-:Y:S01]  /*f7e0*/  IMAD.MOV.U32 R2, RZ, RZ, R13 ;  /* 0x000000ffff027224 */ /* 0x000fe200078e000d */
[----:B------:R-:W1:Y:S01]  /*f7f0*/  S2R R10, SR_CTAID.Y ;  /* 0x00000000000a7919 */ /* 0x000e620000002600 */
[----:B------:R-:W-:Y:S01]  /*f800*/  ISETP.NE.AND.EX P1, PT, RZ, UR9, PT, P1 ;  /* 0x00000009ff007c0c */ /* 0x000fe2000bf25310 */
[----:B------:R-:W-:-:S12]  /*f810*/  IMAD.MOV.U32 R3, RZ, RZ, R15 ;  /* 0x000000ffff037224 */ /* 0x000fd800078e000f */
[----:B------:R-:W-:Y:S05]  /*f820*/  @!P1 BRA `(.L_x_307) ;  /* 0x0000000000289947 */ /* 0x000fea0003800000 */
[----:B------:R-:W-:Y:S02]  /*f830*/  ULDC UR7, c[0x0][0x634] ;  /* 0x00018d0000077ab9 */ /* 0x000fe40000000800 */
[----:B------:R-:W-:-:S05]  /*f840*/  IADD3 R7, P1, R13, UR7, RZ ;  /* 0x000000070d077c10 */ /* 0x000fca000ff3e0ff */
[----:B------:R-:W-:-:S04]  /*f850*/  IMAD.X R11, RZ, RZ, R15, P1 ;  /* 0x000000ffff0b7224 */ /* 0x000fc800008e060f */
[----:B------:R-:W-:-:S04]  /*f860*/  IMAD.WIDE.U32 R4, R11, UR8, RZ ;  /* 0x000000080b047c25 */ /* 0x000fc8000f8e00ff */
[----:B------:R-:W-:-:S04]  /*f870*/  IMAD.WIDE.U32 R4, P1, R7, UR9, R4 ;  /* 0x0000000907047c25 */ /* 0x000fc8000f820004 */
[----:B------:R-:W-:-:S04]  /*f880*/  IMAD.WIDE.U32 R6, R7, UR8, RZ ;  /* 0x0000000807067c25 */ /* 0x000fc8000f8e00ff */
[----:B------:R-:W-:Y:S01]  /*f890*/  IMAD.X R3, RZ, RZ, RZ, P1 ;  /* 0x000000ffff037224 */ /* 0x000fe200008e06ff */
[----:B------:R-:W-:Y:S01]  /*f8a0*/  IADD3 RZ, P1, R7, R4, RZ ;  /* 0x0000000407ff7210 */ /* 0x000fe20007f3e0ff */
[----:B------:R-:W-:-:S04]  /*f8b0*/  IMAD.MOV.U32 R2, RZ, RZ, R5 ;  /* 0x000000ffff027224 */ /* 0x000fc800078e0005 */
[----:B------:R-:W-:-:S08]  /*f8c0*/  IMAD.WIDE.U32.X R2, R11, UR9, R2, P1 ;  /* 0x000000090b027c25 */ /* 0x000fd000088e0402 */
.L_x_307:
[--C-:B------:R-:W-:Y:S01]  /*f8d0*/  SHF.R.U64 R11, R2, UR10, R3.reuse ;  /* 0x0000000a020b7c19 */ /* 0x100fe20008001203 */
[----:B------:R-:W-:Y:S01]  /*f8e0*/  ULDC.64 UR8, c[0x0][0x620] ;  /* 0x0001880000087ab9 */ /* 0x000fe20000000a00 */
[----:B------:R-:W-:Y:S01]  /*f8f0*/  SHF.R.U32.HI R2, RZ, UR10, R3 ;  /* 0x0000000aff027c19 */ /* 0x000fe20008011603 */
[----:B------:R-:W-:Y:S01]  /*f900*/  IMAD.MOV.U32 R3, RZ, RZ, R15 ;  /* 0x000000ffff037224 */ /* 0x000fe200078e000f */
[----:B------:R-:W-:Y:S01]  /*f910*/  IADD3 R5, P1, RZ, -R11, RZ ;  /* 0x8000000bff057210 */ /* 0x000fe20007f3e0ff */
[----:B------:R-:W-:Y:S01]  /*f920*/  ULDC UR7, c[0x0][0x150] ;  /* 0x0000540000077ab9 */ /* 0x000fe20000000800 */
[----:B0-----:R-:W-:Y:S01]  /*f930*/  I2FP.F32.U32 R6, R12 ;  /* 0x0000000c00067245 */ /* 0x001fe20000201000 */
[----:B------:R-:W0:Y:S01]  /*f940*/  LDC R7, c[0x0][0x144] ;  /* 0x00005100ff077b82 */ /* 0x000e220000000800 */
[----:B------:R-:W-:Y:S01]  /*f950*/  ULDC.64 UR10, c[0x0][0x640] ;  /* 0x00019000000a7ab9 */ /* 0x000fe20000000a00 */
[----:B------:R-:W-:Y:S01]  /*f960*/  IMAD.X R2, RZ, RZ, ~R2, P1 ;  /* 0x000000ffff027224 */ /* 0x000fe200008e0e02 */
[----:B------:R-:W-:Y:S01]  /*f970*/  ISETP.NE.U32.AND P1, PT, RZ, UR10, PT ;  /* 0x0000000aff007c0c */ /* 0x000fe2000bf25070 */
[----:B------:R-:W-:Y:S01]  /*f980*/  FMUL R6, R6, UR7 ;  /* 0x0000000706067c20 */ /* 0x000fe20008400000 */
[----:B------:R-:W-:Y:S01]  /*f990*/  ULDC UR7, c[0x0][0x618] ;  /* 0x0001860000077ab9 */ /* 0x000fe20000000800 */
[----:B------:R-:W-:Y:S01]  /*f9a0*/  IMAD R4, R2, UR8, RZ ;  /* 0x0000000802047c24 */ /* 0x000fe2000f8e02ff */
[----:B------:R-:W-:Y:S01]  /*f9b0*/  ISETP.NE.AND.EX P1, PT, RZ, UR11, PT, P1 ;  /* 0x0000000bff007c0c */ /* 0x000fe2000bf25310 */
[----:B------:R-:W-:Y:S01]  /*f9c0*/  IMAD.MOV.U32 R2, RZ, RZ, R13 ;  /* 0x000000ffff027224 */ /* 0x000fe200078e000d */
[----:B------:R-:W2:Y:S01]  /*f9d0*/  LDC R15, c[0x0][0x148] ;  /* 0x00005200ff0f7b82 */ /* 0x000ea20000000800 */
[----:B------:R-:W3:Y:S02]  /*f9e0*/  F2I.U32.TRUNC.NTZ R6, R6 ;  /* 0x0000000600067305 */ /* 0x000ee4000020f000 */
[----:B------:R-:W-:Y:S01]  /*f9f0*/  IMAD.WIDE.U32 R2, R5, UR8, R2 ;  /* 0x0000000805027c25 */ /* 0x000fe2000f8e0002 */
[----:B------:R-:W-:-:S03]  /*fa00*/  ULDC UR8, c[0x0][0x154] ;  /* 0x0000550000087ab9 */ /* 0x000fc60000000800 */
[----:B------:R-:W-:Y:S01]  /*fa10*/  IMAD R5, R5, UR9, R4 ;  /* 0x0000000905057c24 */ /* 0x000fe2000f8e0204 */
[----:B------:R-:W-:-:S03]  /*fa20*/  ULDC UR9, c[0x0][0x608] ;  /* 0x0001820000097ab9 */ /* 0x000fc60000000800 */
[----:B------:R-:W-:-:S05]  /*fa30*/  IMAD.IADD R3, R3, 0x1, R5 ;  /* 0x0000000103037824 */ /* 0x000fca00078e0205 */
[----:B------:R-:W-:Y:S01]  /*fa40*/  SHF.R.U64 R13, R2, UR7, R3 ;  /* 0x00000007020d7c19 */ /* 0x000fe20008001203 */
[----:B---3--:R-:W-:Y:S01]  /*fa50*/  IMAD.MOV R6, RZ, RZ, -R6 ;  /* 0x000000ffff067224 */ /* 0x008fe200078e0a06 */
[----:B-1----:R-:W-:-:S03]  /*fa60*/  I2FP.F32.U32 R2, R10 ;  /* 0x0000000a00027245 */ /* 0x002fc60000201000 */
[----:B0-----:R-:W-:Y:S02]  /*fa70*/  IMAD R19, R7, R6, R12 ;  /* 0x0000000607137224 */ /* 0x001fe400078e020c */
[----:B------:R-:W-:Y:S01]  /*fa80*/  FMUL R4, R2, UR8 ;  /* 0x0000000802047c20 */ /* 0x000fe20008400000 */
[----:B------:R-:W-:Y:S01]  /*fa90*/  SHF.R.U32.HI R2, RZ, UR7, R3 ;  /* 0x00000007ff027c19 */ /* 0x000fe20008011603 */
[----:B------:R-:W-:Y:S02]  /*faa0*/  ULDC UR7, c[0x0][0x658] ;  /* 0x0001960000077ab9 */ /* 0x000fe40000000800 */
[----:B------:R0:W1:Y:S01]  /*fab0*/  F2I.U32.TRUNC.NTZ R18, R4 ;  /* 0x0000000400127305 */ /* 0x000062000020f000 */
[--C-:B------:R-:W-:Y:S02]  /*fac0*/  SHF.R.U64 R16, R13, UR9, R2.reuse ;  /* 0x000000090d107c19 */ /* 0x100fe40008001202 */
[----:B------:R-:W-:-:S04]  /*fad0*/  SHF.R.U32.HI R3, RZ, UR9, R2 ;  /* 0x00000009ff037c19 */ /* 0x000fc80008011602 */
[--C-:B------:R-:W-:Y:S02]  /*fae0*/  SHF.R.U64 R14, R16, UR7, R3.reuse ;  /* 0x00000007100e7c19 */ /* 0x100fe40008001203 */
[----:B------:R-:W-:-:S03]  /*faf0*/  SHF.R.U32.HI R3, RZ, UR7, R3 ;  /* 0x00000007ff037c19 */ /* 0x000fc60008011603 */
[----:B------:R-:W-:Y:S01]  /*fb00*/  IMAD.MOV.U32 R2, RZ, RZ, R14 ;  /* 0x000000ffff027224 */ /* 0x000fe200078e000e */
[----:B0-2---:R-:W-:Y:S06]  /*fb10*/  @!P1 BRA `(.L_x_308) ;  /* 0x0000000000289947 */ /* 0x005fec0003800000 */
        /* <DEDUP_REMOVED lines=10> */
.L_x_308:
[----:B------:R-:W-:Y:S01]  /*fbc0*/  ULDC UR7, c[0x0][0x648] ;  /* 0x0001920000077ab9 */ /* 0x000fe20000000800 */
[----:B-1----:R-:W-:Y:S01]  /*fbd0*/  IMAD.MOV R18, RZ, RZ, -R18 ;  /* 0x000000ffff127224 */ /* 0x002fe200078e0a12 */
[----:B------:R-:W-:Y:S01]  /*fbe0*/  SHF.R.U64 R3, R2, UR7, R3 ;  /* 0x0000000702037c19 */ /* 0x000fe20008001203 */
[----:B------:R-:W-:Y:S01]  /*fbf0*/  ULDC UR7, c[0x0][0x638] ;  /* 0x00018e0000077ab9 */ /* 0x000fe20000000800 */
[----:B------:R-:W-:Y:S01]  /*fc00*/  LOP3.LUT R2, R16, UR6, RZ, 0xc0, !PT ;  /* 0x0000000610027c12 */ /* 0x000fe2000f8ec0ff */
[----:B------:R-:W-:Y:S01]  /*fc10*/  @P2 IMAD R19, R15, R18, R10 ;  /* 0x000000120f132224 */ /* 0x000fe200078e020a */
[----:B------:R-:W-:Y:S01]  /*fc20*/  LOP3.LUT R13, R13, UR4, RZ, 0xc0, !PT ;  /* 0x000000040d0d7c12 */ /* 0x000fe2000f8ec0ff */
[----:B------:R-:W-:Y:S01]  /*fc30*/  IMAD.MOV R5, RZ, RZ, -R3 ;  /* 0x000000ffff057224 */ /* 0x000fe200078e0a03 */
[----:B------:R-:W-:Y:S01]  /*fc40*/  ULDC UR8, c[0x0][0x610] ;  /* 0x0001840000087ab9 */ /* 0x000fe20000000800 */
[----:B------:R-:W-:Y:S02]  /*fc50*/  IMAD R2, R3, UR5, R2 ;  /* 0x0000000503027c24 */ /* 0x000fe4000f8e0202 */
[----:B------:R-:W-:Y:S01]  /*fc60*/  IMAD R14, R5, UR7, R14 ;  /* 0x00000007050e7c24 */ /* 0x000fe2000f8e020e */
[----:B------:R-:W-:Y:S01]  /*fc70*/  ULDC UR7, c[0x0][0x600] ;  /* 0x0001800000077ab9 */ /* 0x000fe20000000800 */
[----:B------:R-:W-:-:S02]  /*fc80*/  IMAD R5, R2, UR8, R19 ;  /* 0x0000000802057c24 */ /* 0x000fc4000f8e0213 */
[----:B------:R-:W-:Y:S02]  /*fc90*/  IMAD R14, R14, UR7, R13 ;  /* 0x000000070e0e7c24 */ /* 0x000fe4000f8e020d */
[----:B------:R-:W-:-:S03]  /*fca0*/  IMAD.MOV.U32 R2, RZ, RZ, 0x1 ;  /* 0x00000001ff027424 */ /* 0x000fc600078e00ff */
[----:B------:R-:W-:Y:S02]  /*fcb0*/  SEL R6, R14, R5, !P2 ;  /* 0x000000050e067207 */ /* 0x000fe40005000000 */
[----:B------:R-:W-:-:S07]  /*fcc0*/  SEL R5, R5, R14, !P2 ;  /* 0x0000000e05057207 */ /* 0x000fce0005000000 */
.L_x_306:
[----:B------:R-:W-:Y:S05]  /*fcd0*/  BSYNC B1 ;  /* 0x0000000000017941 */ /* 0x000fea0003800000 */
.L_x_305:
[----:B------:R-:W-:-:S13]  /*fce0*/  LOP3.LUT P1, RZ, R2, 0xff, RZ, 0xc0, !PT ;  /* 0x000000ff02ff7812 */ /* 0x000fda000782c0ff */
[----:B------:R-:W-:Y:S05]  /*fcf0*/  @P1 BRA `(.L_x_309) ;  /* 0xfffffff400281947 */ /* 0x000fea000383ffff */
[----:B------:R-:W-:Y:S05]  /*fd00*/  BSYNC B0 ;  /* 0x0000000000007941 */ /* 0x000fea0003800000 */
.L_x_297:
[----:B------:R-:W-:-:S03]  /*fd10*/  UMOV UR7, 0xffffffff ;  /* 0xffffffff00077882 */ /* 0x000fc60000000000 */
[----:B------:R-:W-:Y:S05]  /*fd20*/  BRA.DIV UR7, `(.L_x_310) ;  /* 0x0000000607947947 */ /* 0x000fea000b800000 */
[----:B------:R-:W-:-:S13]  /*fd30*/  ELECT P0, URZ, PT ;  /* 0x00000000003f782f */ /* 0x000fda0003800000 */
.L_x_327:
[----:B------:R-:W-:Y:S04]  /*fd40*/  BSSY B0, `(.L_x_311) ;  /* 0x0000047000007945 */ /* 0x000fe80003800000 */
[----:B------:R-:W-:Y:S05]  /*fd50*/  @!P0 BRA `(.L_x_312) ;  /* 0x0000000400148947 */ /* 0x000fea0003800000 */
[----:B------:R-:W-:-:S04]  /*fd60*/  ULOP3.LUT UR7, UR13, 0x2, URZ, 0xfc, !UPT ;  /* 0x000000020d077892 */ /* 0x000fc8000f8efc3f */
[----:B------:R-:W-:-:S06]  /*fd70*/  UISETP.NE.AND UP0, UPT, UR7, 0x3, UPT ;  /* 0x000000030700788c */ /* 0x000fcc000bf05270 */
[----:B------:R-:W-:-:S13]  /*fd80*/  PLOP3.LUT P0, PT, PT, PT, UP0, 0x80, 0x0 ;  /* 0x000000000000781c */ /* 0x000fda0003f0f008 */
[----:B------:R-:W-:Y:S05]  /*fd90*/  @!P0 BRA `(.L_x_313) ;  /* 0x0000000000048947 */ /* 0x000fea0003800000 */
[----:B------:R-:W-:Y:S01]  /*fda0*/  BPT.TRAP 0x1 ;  /* 0x000000040000795c */ /* 0x000fe20000300000 */
.L_x_313:
[----:B------:R-:W0:Y:S01]  /*fdb0*/  S2R R3, SR_CgaCtaId ;  /* 0x0000000000037919 */ /* 0x000e220000008800 */
[----:B------:R-:W-:-:S04]  /*fdc0*/  MOV R2, 0x400 ;  /* 0x0000040000027802 */ /* 0x000fc80000000f00 */
[----:B0-----:R-:W-:Y:S02]  /*fdd0*/  LEA R3, R3, R2, 0x18 ;  /* 0x0000000203037211 */ /* 0x001fe400078ec0ff */
[----:B------:R-:W-:-:S03]  /*fde0*/  SHF.L.U32 R2, R0, 0x1f, RZ ;  /* 0x0000001f00027819 */ /* 0x000fc600000006ff */
[----:B------:R-:W-:-:S04]  /*fdf0*/  VIADD R3, R3, 0x38 ;  /* 0x0000003803037836 */ /* 0x000fc80000000000 */
[C---:B------:R-:W-:Y:S02]  /*fe00*/  IMAD R7, R8.reuse, 0x8, R3 ;  /* 0x0000000808077824 */ /* 0x040fe400078e0203 */
[----:B------:R-:W-:Y:S02]  /*fe10*/  VIADD R8, R8, 0x1 ;  /* 0x0000000108087836 */ /* 0x000fe40000000000 */
[----:B------:R-:W0:Y:S03]  /*fe20*/  SYNCS.PHASECHK.TRANS64.TRYWAIT P0, [R7+URZ], R2 ;  /* 0x00000002070075a7 */ /* 0x000e26000800017f */
[----:B------:R-:W-:-:S04]  /*fe30*/  ISETP.NE.AND P1, PT, R8, 0x7, PT ;  /* 0x000000070800780c */ /* 0x000fc80003f25270 */
[----:B------:R-:W-:Y:S02]  /*fe40*/  SEL R5, RZ, 0x1, P1 ;  /* 0x00000001ff057807 */ /* 0x000fe40000800000 */
[----:B------:R-:W-:Y:S02]  /*fe50*/  SEL R8, R8, RZ, P1 ;  /* 0x000000ff08087207 */ /* 0x000fe40000800000 */
[----:B------:R-:W-:-:S03]  /*fe60*/  LOP3.LUT R5, R0, R5, RZ, 0x3c, !PT ;  /* 0x0000000500057212 */ /* 0x000fc600078e3cff */
[----:B------:R-:W-:Y:S01]  /*fe70*/  IMAD R9, R8, 0x8, R3 ;  /* 0x0000000808097824 */ /* 0x000fe200078e0203 */
[----:B------:R-:W-:Y:S01]  /*fe80*/  SHF.L.U32 R4, R5, 0x1f, RZ ;  /* 0x0000001f05047819 */ /* 0x000fe200000006ff */
[----:B0-----:R-:W-:Y:S06]  /*fe90*/  @!P0 BRA `(.L_x_314) ;  /* 0x00000004005c8947 */ /* 0x001fec0003800000 */
.L_x_328:
[----:B------:R-:W1:Y:S01]  /*fea0*/  SYNCS.PHASECHK.TRANS64.TRYWAIT P0, [R9+URZ], R4 ;  /* 0x00000004090075a7 */ /* 0x000e62000800017f */
[----:B------:R-:W-:-:S05]  /*feb0*/  VIADD R0, R8, 0x1 ;  /* 0x0000000108007836 */ /* 0x000fca0000000000 */
[----:B------:R-:W-:-:S04]  /*fec0*/  ISETP.NE.AND P1, PT, R0, 0x7, PT ;  /* 0x000000070000780c */ /* 0x000fc80003f25270 */
[----:B0-----:R-:W-:Y:S02]  /*fed0*/  SEL R2, RZ, 0x1, P1 ;  /* 0x00000001ff027807 */ /* 0x001fe40000800000 */
[----:B------:R-:W-:Y:S02]  /*fee0*/  SEL R0, R0, RZ, P1 ;  /* 0x000000ff00007207 */ /* 0x000fe40000800000 */
[----:B------:R-:W-:-:S03]  /*fef0*/  LOP3.LUT R7, R5, R2, RZ, 0x3c, !PT ;  /* 0x0000000205077212 */ /* 0x000fc600078e3cff */
[----:B------:R-:W-:Y:S01]  /*ff00*/  IMAD R6, R0, 0x8, R3 ;  /* 0x0000000800067824 */ /* 0x000fe200078e0203 */
[----:B------:R-:W-:Y:S01]  /*ff10*/  SHF.L.U32 R5, R7, 0x1f, RZ ;  /* 0x0000001f07057819 */ /* 0x000fe200000006ff */
[----:B-1----:R-:W-:Y:S06]  /*ff20*/  @!P0 BRA `(.L_x_315) ;  /* 0x00000004004c8947 */ /* 0x002fec0003800000 */
.L_x_329:
[----:B------:R-:W1:Y:S01]  /*ff30*/  SYNCS.PHASECHK.TRANS64.TRYWAIT P0, [R6+URZ], R5 ;  /* 0x00000005060075a7 */ /* 0x000e62000800017f */
[----:B------:R-:W-:-:S05]  /*ff40*/  VIADD R0, R0, 0x1 ;  /* 0x0000000100007836 */ /* 0x000fca0000000000 */
[----:B------:R-:W-:-:S04]  /*ff50*/  ISETP.NE.AND P1, PT, R0, 0x7, PT ;  /* 0x000000070000780c */ /* 0x000fc80003f25270 */
[----:B------:R-:W-:Y:S02]  /*ff60*/  SEL R2, RZ, 0x1, P1 ;  /* 0x00000001ff027807 */ /* 0x000fe40000800000 */
[----:B------:R-:W-:Y:S02]  /*ff70*/  SEL R0, R0, RZ, P1 ;  /* 0x000000ff00007207 */ /* 0x000fe40000800000 */
[----:B------:R-:W-:-:S03]  /*ff80*/  LOP3.LUT R7, R7, R2, RZ, 0x3c, !PT ;  /* 0x0000000207077212 */ /* 0x000fc600078e3cff */
[----:B0-----:R-:W-:Y:S01]  /*ff90*/  IMAD R9, R0, 0x8, R3 ;  /* 0x0000000800097824 */ /* 0x001fe200078e0203 */
[----:B------:R-:W-:Y:S01]  /*ffa0*/  SHF.L.U32 R4, R7, 0x1f, RZ ;  /* 0x0000001f07047819 */ /* 0x000fe200000006ff */
[----:B-1----:R-:W-:Y:S06]  /*ffb0*/  @!P0 BRA `(.L_x_316) ;  /* 0x00000004003c8947 */ /* 0x002fec0003800000 */
.L_x_330:
        /* <DEDUP_REMOVED lines=9> */
.L_x_331:
        /* <DEDUP_REMOVED lines=9> */
.L_x_332:
[----:B------:R-:W1:Y:S01]  /*100e0*/  SYNCS.PHASECHK.TRANS64.TRYWAIT P0, [R9+URZ], R4 ;  /* 0x00000004090075a7 */ /* 0x000e62000800017f */
[----:B------:R-:W-:-:S05]  /*100f0*/  VIADD R0, R0, 0x1 ;  /* 0x0000000100007836 */ /* 0x000fca0000000000 */
[----:B------:R-:W-:-:S04]  /*10100*/  ISETP.NE.AND P1, PT, R0, 0x7, PT ;  /* 0x000000070000780c */ /* 0x000fc80003f25270 */
[----:B------:R-:W-:Y:S02]  /*10110*/  SEL R2, RZ, 0x1, P1 ;  /* 0x00000001ff027807 */ /* 0x000fe40000800000 */
[----:B------:R-:W-:Y:S02]  /*10120*/  SEL R0, R0, RZ, P1 ;  /* 0x000000ff00007207 */ /* 0x000fe40000800000 */
[----:B------:R-:W-:Y:S01]  /*10130*/  LOP3.LUT R2, R7, R2, RZ, 0x3c, !PT ;  /* 0x0000000207027212 */ /* 0x000fe200078e3cff */
[----:B-1----:R-:W-:Y:S06]  /*10140*/  @!P0 BRA `(.L_x_319) ;  /* 0x0000000400148947 */ /* 0x002fec0003800000 */
.L_x_333:
[----:B------:R-:W-:Y:S01]  /*10150*/  IMAD R3, R0, 0x8, R3 ;  /* 0x0000000800037824 */ /* 0x000fe200078e0203 */
[----:B------:R-:W-:-:S07]  /*10160*/  SHF.L.U32 R0, R2, 0x1f, RZ ;  /* 0x0000001f02007819 */ /* 0x000fce00000006ff */
.L_x_320:
[----:B--2---:R2:W3:Y:S02]  /*10170*/  SYNCS.PHASECHK.TRANS64.TRYWAIT P0, [R3+URZ], R0 ;  /* 0x00000000030075a7 */ /* 0x0044e4000800017f */
[----:B---3--:R-:W-:Y:S05]  /*10180*/  @!P0 NANOSLEEP.SYNCS 0x989680 ;  /* 0x009896800000895d */ /* 0x008fea0003900000 */
[----:B------:R-:W3:Y:S02]  /*10190*/  @!P0 SYNCS.PHASECHK.TRANS64 P0, [R3+URZ], R0 ;  /* 0x00000000030085a7 */ /* 0x000ee4000800007f */
[----:B---3--:R-:W-:Y:S05]  /*101a0*/  @!P0 BRA `(.L_x_320) ;  /* 0xfffffffc00f08947 */ /* 0x008fea000383ffff */
.L_x_312:
[----:B------:R-:W-:Y:S05]  /*101b0*/  BSYNC B0 ;  /* 0x0000000000007941 */ /* 0x000fea0003800000 */
.L_x_311:
[----:B------:R-:W-:Y:S05]  /*101c0*/  EXIT ;  /* 0x000000000000794d */ /* 0x000fea0003800000 */
.L_x_17:
[----:B-1----:R-:W-:-:S04]  /*101d0*/  IMAD.U32 R3, RZ, RZ, UR6 ;  /* 0x00000006ff037e24 */ /* 0x002fc8000f8e00ff */
[----:B------:R1:W2:Y:S03]  /*101e0*/  SYNCS.PHASECHK.TRANS64.TRYWAIT P0, [R3+URZ], R0 ;  /* 0x00000000030075a7 */ /* 0x0002a6000800017f */
[----:B--2---:R-:W-:Y:S05]  /*101f0*/  @!P0 NANOSLEEP.SYNCS 0x989680 ;  /* 0x009896800000895d */ /* 0x004fea0003900000 */
[----:B------:R-:W2:Y:S02]  /*10200*/  @!P0 SYNCS.PHASECHK.TRANS64 P0, [R3+URZ], R0 ;  /* 0x00000000030085a7 */ /* 0x000ea4000800007f */
[----:B--2---:R-:W-:Y:S05]  /*10210*/  @!P0 BRA `(.L_x_17) ;  /* 0xfffffffc00ec8947 */ /* 0x004fea000383ffff */
[----:B------:R-:W-:Y:S05]  /*10220*/  BRA `(.L_x_16) ;  /* 0xffffff1800647947 */ /* 0x000fea000383ffff */
.L_x_23:
[----:B-----5:R1:W-:Y:S02]  /*10230*/  STL [R1+0x88], R0 ;  /* 0x0000880001007387 */ /* 0x0203e40000100800 */
[----:B-1----:R-:W-:-:S04]  /*10240*/  IMAD.U32 R0, RZ, RZ, UR9 ;  /* 0x00000009ff007e24 */ /* 0x002fc8000f8e00ff */
[----:B------:R1:W3:Y:S03]  /*10250*/  SYNCS.PHASECHK.TRANS64.TRYWAIT P0, [R0+URZ], R229 ;  /* 0x000000e5000075a7 */ /* 0x0002e6000800017f */
[----:B---3--:R-:W-:Y:S05]  /*10260*/  @!P0 NANOSLEEP.SYNCS 0x989680 ;  /* 0x009896800000895d */ /* 0x008fea0003900000 */
[----:B------:R1:W3:Y:S02]  /*10270*/  @!P0 SYNCS.PHASECHK.TRANS64 P0, [R0+URZ], R229 ;  /* 0x000000e5000085a7 */ /* 0x0002e4000800007f */
[----:B-1----:R1:W5:Y:S02]  /*10280*/  LDL.LU R0, [R1+0x88] ;  /* 0x0000880001007983 */ /* 0x0023640000300800 */
[----:B-1-3--:R-:W-:Y:S05]  /*10290*/  @!P0 BRA `(.L_x_23) ;  /* 0xfffffffc00e48947 */ /* 0x00afea000383ffff */
[----:B------:R-:W-:Y:S05]  /*102a0*/  BRA `(.L_x_22) ;  /* 0xffffff2800d87947 */ /* 0x000fea000383ffff */
.L_x_298:
[----:B------:R-:W-:Y:S01]  /*102b0*/  BSSY B1, `(.L_x_321) ;  /* 0x0000006000017945 */ /* 0x000fe20003800000 */
[----:B------:R-:W-:-:S07]  /*102c0*/  IMAD.MOV.U32 R2, RZ, RZ, -0x1 ;  /* 0xffffffffff027424 */ /* 0x000fce00078e00ff */
[----:B------:R-:W-:Y:S05]  /*102d0*/  WARPSYNC.COLLECTIVE R2, `(.L_x_322) ;  /* 0x00000000020c7348 */ /* 0x000fea0003c00000 */
[----:B------:R-:W-:Y:S02]  /*102e0*/  ELECT P1, UR62, PT ;  /* 0x00000000003e782f */ /* 0x000fe40003820000 */
[----:B------:R-:W-:Y:S01]  /*102f0*/  MOV R2, UR62 ;  /* 0x0000003e00027c02 */ /* 0x000fe20008000f00 */
[----:B------:R-:W-:Y:S10]  /*10300*/  ENDCOLLECTIVE ;  /* 0x000000000000791b */ /* 0x000ff40003800000 */
.L_x_322:
[----:B------:R-:W-:Y:S05]  /*10310*/  BSYNC B1 ;  /* 0x0000000000017941 */ /* 0x000fea0003800000 */
.L_x_321:
[----:B------:R-:W-:Y:S05]  /*10320*/  BRA `(.L_x_323) ;  /* 0xffffffec00a87947 */ /* 0x000fea000383ffff */
.L_x_301:
[----:B-1----:R1:W2:Y:S02]  /*10330*/  SYNCS.PHASECHK.TRANS64.TRYWAIT P1, [R13+URZ+0x38], R4 ;  /* 0x000038040d0075a7 */ /* 0x0022a4000802017f */
[----:B--2---:R-:W-:Y:S05]  /*10340*/  @!P1 NANOSLEEP.SYNCS 0x989680 ;  /* 0x009896800000995d */ /* 0x004fea0003900000 */
[----:B------:R-:W2:Y:S02]  /*10350*/  @!P1 SYNCS.PHASECHK.TRANS64 P1, [R13+URZ+0x38], R4 ;  /* 0x000038040d0095a7 */ /* 0x000ea4000802007f */
[----:B--2---:R-:W-:Y:S05]  /*10360*/  @!P1 BRA `(.L_x_301) ;  /* 0xfffffffc00f09947 */ /* 0x004fea000383ffff */
[----:B------:R-:W-:Y:S05]  /*10370*/  BRA `(.L_x_324) ;  /* 0xffffffec00dc7947 */ /* 0x000fea000383ffff */
.L_x_310:
[----:B------:R-:W-:Y:S01]  /*10380*/  BSSY B0, `(.L_x_325) ;  /* 0x0000006000007945 */ /* 0x000fe20003800000 */
[----:B------:R-:W-:-:S07]  /*10390*/  IMAD.MOV.U32 R2, RZ, RZ, -0x1 ;  /* 0xffffffffff027424 */ /* 0x000fce00078e00ff */
[----:B------:R-:W-:Y:S05]  /*103a0*/  WARPSYNC.COLLECTIVE R2, `(.L_x_326) ;  /* 0x00000000020c7348 */ /* 0x000fea0003c00000 */
[----:B------:R-:W-:Y:S02]  /*103b0*/  ELECT P1, UR62, PT ;  /* 0x00000000003e782f */ /* 0x000fe40003820000 */
[----:B------:R-:W-:Y:S01]  /*103c0*/  MOV R2, UR62 ;  /* 0x0000003e00027c02 */ /* 0x000fe20008000f00 */
[----:B------:R-:W-:Y:S10]  /*103d0*/  ENDCOLLECTIVE ;  /* 0x000000000000791b */ /* 0x000ff40003800000 */
.L_x_326:
[----:B------:R-:W-:Y:S05]  /*103e0*/  BSYNC B0 ;  /* 0x0000000000007941 */ /* 0x000fea0003800000 */
.L_x_325:
[----:B------:R-:W-:Y:S01]  /*103f0*/  PLOP3.LUT P0, PT, P1, PT, PT, 0x80, 0x0 ;  /* 0x000000000000781c */ /* 0x000fe20000f0f070 */
[----:B------:R-:W-:-:S12]  /*10400*/  BRA `(.L_x_327) ;  /* 0xfffffff8004c7947 */ /* 0x000fd8000383ffff */
.L_x_314:
[----:B0-----:R0:W1:Y:S02]  /*10410*/  SYNCS.PHASECHK.TRANS64.TRYWAIT P0, [R7+URZ], R2 ;  /* 0x00000002070075a7 */ /* 0x001064000800017f */
[----:B-1----:R-:W-:Y:S05]  /*10420*/  @!P0 NANOSLEEP.SYNCS 0x989680 ;  /* 0x009896800000895d */ /* 0x002fea0003900000 */
[----:B------:R-:W1:Y:S02]  /*10430*/  @!P0 SYNCS.PHASECHK.TRANS64 P0, [R7+URZ], R2 ;  /* 0x00000002070085a7 */ /* 0x000e64000800007f */
[----:B-1----:R-:W-:Y:S05]  /*10440*/  @!P0 BRA `(.L_x_314) ;  /* 0xfffffffc00f08947 */ /* 0x002fea000383ffff */
[----:B------:R-:W-:Y:S05]  /*10450*/  BRA `(.L_x_328) ;  /* 0xfffffff800907947 */ /* 0x000fea000383ffff */
.L_x_315:
[----:B0-----:R0:W1:Y:S02]  /*10460*/  SYNCS.PHASECHK.TRANS64.TRYWAIT P0, [R9+URZ], R4 ;  /* 0x00000004090075a7 */ /* 0x001064000800017f */
[----:B-1----:R-:W-:Y:S05]  /*10470*/  @!P0 NANOSLEEP.SYNCS 0x989680 ;  /* 0x009896800000895d */ /* 0x002fea0003900000 */
[----:B------:R-:W1:Y:S02]  /*10480*/  @!P0 SYNCS.PHASECHK.TRANS64 P0, [R9+URZ], R4 ;  /* 0x00000004090085a7 */ /* 0x000e64000800007f */
[----:B-1----:R-:W-:Y:S05]  /*10490*/  @!P0 BRA `(.L_x_315) ;  /* 0xfffffffc00f08947 */ /* 0x002fea000383ffff */
[----:B------:R-:W-:Y:S05]  /*104a0*/  BRA `(.L_x_329) ;  /* 0xfffffff800a07947 */ /* 0x000fea000383ffff */
.L_x_316:
[----:B0-----:R0:W1:Y:S02]  /*104b0*/  SYNCS.PHASECHK.TRANS64.TRYWAIT P0, [R6+URZ], R5 ;  /* 0x00000005060075a7 */ /* 0x001064000800017f */
[----:B-1----:R-:W-:Y:S05]  /*104c0*/  @!P0 NANOSLEEP.SYNCS 0x989680 ;  /* 0x009896800000895d */ /* 0x002fea0003900000 */
[----:B------:R-:W1:Y:S02]  /*104d0*/  @!P0 SYNCS.PHASECHK.TRANS64 P0, [R6+URZ], R5 ;  /* 0x00000005060085a7 */ /* 0x000e64000800007f */
[----:B-1----:R-:W-:Y:S05]  /*104e0*/  @!P0 BRA `(.L_x_316) ;  /* 0xfffffffc00f08947 */ /* 0x002fea000383ffff */
[----:B------:R-:W-:Y:S05]  /*104f0*/  BRA `(.L_x_330) ;  /* 0xfffffff800b07947 */ /* 0x000fea000383ffff */
.L_x_317:
[----:B0-----:R0:W1:Y:S02]  /*10500*/  SYNCS.PHASECHK.TRANS64.TRYWAIT P0, [R9+URZ], R4 ;  /* 0x00000004090075a7 */ /* 0x001064000800017f */
[----:B-1----:R-:W-:Y:S05]  /*10510*/  @!P0 NANOSLEEP.SYNCS 0x989680 ;  /* 0x009896800000895d */ /* 0x002fea0003900000 */
[----:B------:R-:W1:Y:S02]  /*10520*/  @!P0 SYNCS.PHASECHK.TRANS64 P0, [R9+URZ], R4 ;  /* 0x00000004090085a7 */ /* 0x000e64000800007f */
[----:B-1----:R-:W-:Y:S05]  /*10530*/  @!P0 BRA `(.L_x_317) ;  /* 0xfffffffc00f08947 */ /* 0x002fea000383ffff */
[----:B------:R-:W-:Y:S05]  /*10540*/  BRA `(.L_x_331) ;  /* 0xfffffff800c07947 */ /* 0x000fea000383ffff */
.L_x_318:
[----:B0-----:R0:W1:Y:S02]  /*10550*/  SYNCS.PHASECHK.TRANS64.TRYWAIT P0, [R6+URZ], R5 ;  /* 0x00000005060075a7 */ /* 0x001064000800017f */
[----:B-1----:R-:W-:Y:S05]  /*10560*/  @!P0 NANOSLEEP.SYNCS 0x989680 ;  /* 0x009896800000895d */ /* 0x002fea0003900000 */
[----:B------:R-:W1:Y:S02]  /*10570*/  @!P0 SYNCS.PHASECHK.TRANS64 P0, [R6+URZ], R5 ;  /* 0x00000005060085a7 */ /* 0x000e64000800007f */
[----:B-1----:R-:W-:Y:S05]  /*10580*/  @!P0 BRA `(.L_x_318) ;  /* 0xfffffffc00f08947 */ /* 0x002fea000383ffff */
[----:B------:R-:W-:Y:S05]  /*10590*/  BRA `(.L_x_332) ;  /* 0xfffffff800d07947 */ /* 0x000fea000383ffff */
.L_x_319:
[----:B-1----:R1:W2:Y:S02]  /*105a0*/  SYNCS.PHASECHK.TRANS64.TRYWAIT P0, [R9+URZ], R4 ;  /* 0x00000004090075a7 */ /* 0x0022a4000800017f */
[----:B--2---:R-:W-:Y:S05]  /*105b0*/  @!P0 NANOSLEEP.SYNCS 0x989680 ;  /* 0x009896800000895d */ /* 0x004fea0003900000 */
[----:B------:R-:W2:Y:S02]  /*105c0*/  @!P0 SYNCS.PHASECHK.TRANS64 P0, [R9+URZ], R4 ;  /* 0x00000004090085a7 */ /* 0x000ea4000800007f */
[----:B--2---:R-:W-:Y:S05]  /*105d0*/  @!P0 BRA `(.L_x_319) ;  /* 0xfffffffc00f08947 */ /* 0x004fea000383ffff */
[----:B------:R-:W-:Y:S05]  /*105e0*/  BRA `(.L_x_333) ;  /* 0xfffffff800d87947 */ /* 0x000fea000383ffff */
.L_x_334:
[----:B------:R-:W-:-:S00]  /*105f0*/  BRA `(.L_x_334) ;  /* 0xfffffffc00fc7947 */ /* 0x000fc0000383ffff */
[----:B------:R-:W-:-:S00]  /*10600*/  NOP ;  /* 0x0000000000007918 */ /* 0x000fc00000000000 */
[----:B------:R-:W-:-:S00]  /*10610*/  NOP ;  /* 0x0000000000007918 */ /* 0x000fc00000000000 */
[----:B------:R-:W-:-:S00]  /*10620*/  NOP ;  /* 0x0000000000007918 */ /* 0x000fc00000000000 */
[----:B------:R-:W-:-:S00]  /*10630*/  NOP ;  /* 0x0000000000007918 */ /* 0x000fc00000000000 */
[----:B------:R-:W-:-:S00]  /*10640*/  NOP ;  /* 0x0000000000007918 */ /* 0x000fc00000000000 */
[----:B------:R-:W-:-:S00]  /*10650*/  NOP ;  /* 0x0000000000007918 */ /* 0x000fc00000000000 */
[----:B------:R-:W-:-:S00]  /*10660*/  NOP ;  /* 0x0000000000007918 */ /* 0x000fc00000000000 */
[----:B------:R-:W-:-:S00]  /*10670*/  NOP ;  /* 0x0000000000007918 */ /* 0x000fc00000000000 */
.L_x_335:


//--------------------- .nv.shared._ZN7cutlass13device_kernelINS_4gemm6kernel13GemmUniversalIN4cute5tupleIJiiiiEEENS1_10collective13CollectiveMmaINS1_37MainloopSm90TmaGmmaWarpSpecializedFP8ILi7ENS5_IJNS4_1CILi1EEESB_SB_EEENS1_35KernelTmaWarpSpecializedCooperativeEEENS5_IJNSA_ILi128EEENSA_ILi256EEENSA_ILi64EEEEEENS_12float_e4m3_tENS5_IJlSB_lEEESJ_SK_NS4_8TiledMMAINS4_8MMA_AtomIJNS4_4SM904GMMA31MMA_64x256x32_F32E4M3E4M3_SS_TNILNSO_7ScaleInE1ELSQ_1EEEEEENS4_6LayoutINS5_IJNSA_ILi2EEESB_SB_EEENS5_IJSB_NSA_ILi0EEESW_EEEEENS5_IJNS4_10UnderscoreESZ_SZ_EEEEENS4_13SM90_TMA_LOADENS4_14ComposedLayoutINS4_7SwizzleILi2ELi4ELi3EEENS4_18smem_ptr_flag_bitsILi8EEENST_INS5_IJNSA_ILi8EEESH_EEENS5_IJSH_SB_EEEEEEEvNS4_8identityES12_S1C_vS1D_EENS_8epilogue10collective6detail29Sm90TmaWarpSpecializedAdapterINS1G_15DefaultEpilogueISJ_SK_SK_NS1F_6thread17LinearCombinationISJ_Li1EffLNS1K_9ScaleType4KindE0ELNS_15FloatRoundStyleE2ESJ_EENS1_15EpilogueDefaultEEEEEvvEEEEvNT_6ParamsE --------------------------
	.section	.nv.shared._ZN7cutlass13device_kernelINS_4gemm6kernel13GemmUniversalIN4cute5tupleIJiiiiEEENS1_10collective13CollectiveMmaINS1_37MainloopSm90TmaGmmaWarpSpecializedFP8ILi7ENS5_IJNS4_1CILi1EEESB_SB_EEENS1_35KernelTmaWarpSpecializedCooperativeEEENS5_IJNSA_ILi128EEENSA_ILi256EEENSA_ILi64EEEEEENS_12float_e4m3_tENS5_IJlSB_lEEESJ_SK_NS4_8TiledMMAINS4_8MMA_AtomIJNS4_4SM904GMMA31MMA_64x256x32_F32E4M3E4M3_SS_TNILNSO_7ScaleInE1ELSQ_1EEEEEENS4_6LayoutINS5_IJNSA_ILi2EEESB_SB_EEENS5_IJSB_NSA_ILi0EEESW_EEEEENS5_IJNS4_10UnderscoreESZ_SZ_EEEEENS4_13SM90_TMA_LOADENS4_14ComposedLayoutINS4_7SwizzleILi2ELi4ELi3EEENS4_18smem_ptr_flag_bitsILi8EEENST_INS5_IJNSA_ILi8EEESH_EEENS5_IJSH_SB_EEEEEEEvNS4_8identityES12_S1C_vS1D_EENS_8epilogue10collective6detail29Sm90TmaWarpSpecializedAdapterINS1G_15DefaultEpilogueISJ_SK_SK_NS1F_6thread17LinearCombinationISJ_Li1EffLNS1K_9ScaleType4KindE0ELNS_15FloatRoundStyleE2ESJ_EENS1_15EpilogueDefaultEEEEEvvEEEEvNT_6ParamsE,"aw",@nobits
	.sectionflags	@""
	.align	16
	.zero		1024


//--------------------- .nv.shared.reserved.0     --------------------------
	.section	.nv.shared.reserved.0,"aw",@nobits
	.weak		__nv_reservedSMEM_offset_0_alias
	.size		__nv_reservedSMEM_offset_0_alias, 0, 0
	.other		__nv_reservedSMEM_offset_0_alias,@"STO_CUDA_RESERVED_SHARED STV_DEFAULT"
__nv_reservedSMEM_offset_0_alias:
	.zero		0


//--------------------- .nv.global                --------------------------
	.section	.nv.global,"aw",@nobits
.nv.global:
	.type		_ZN40_INTERNAL_bddaffc1_4_k_cu_b1d9993b_280424cute1_E,@object
	.size		_ZN40_INTERNAL_bddaffc1_4_k_cu_b1d9993b_280424cute1_E,(_ZN40_INTERNAL_bddaffc1_4_k_cu_b1d9993b_280424cuda3std3__45__cpo6cbeginE - _ZN40_INTERNAL_bddaffc1_4_k_cu_b1d9993b_280424cute1_E)
_ZN40_INTERNAL_bddaffc1_4_k_cu_b1d9993b_280424cute1_E:
	.zero		1
	.type		_ZN40_INTERNAL_bddaffc1_4_k_cu_b1d9993b_280424cuda3std3__45__cpo6cbeginE,@object
	.size		_ZN40_INTERNAL_bddaffc1_4_k_cu_b1d9993b_280424cuda3std3__45__cpo6cbeginE,(_ZN40_INTERNAL_bddaffc1_4_k_cu_b1d9993b_280424cuda3std3__48in_placeE - _ZN40_INTERNAL_bddaffc1_4_k_cu_b1d9993b_280424cuda3std3__45__cpo6cbeginE)
_ZN40_INTERNAL_bddaffc1_4_k_cu_b1d9993b_280424cuda3std3__45__cpo6cbeginE:
	.zero		1
	.type		_ZN40_INTERNAL_bddaffc1_4_k_cu_b1d9993b_280424cuda3std3__48in_placeE,@object
	.size		_ZN40_INTERNAL_bddaffc1_4_k_cu_b1d9993b_280424cuda3std3__48in_placeE,(_ZN40_INTERNAL_bddaffc1_4_k_cu_b1d9993b_280424cuda3std6ranges3__45__cpo9iter_moveE - _ZN40_INTERNAL_bddaffc1_4_k_cu_b1d9993b_280424cuda3std3__48in_placeE)
_ZN40_INTERNAL_bddaffc1_4_k_cu_b1d9993b_280424cuda3std3__48in_placeE:
	.zero		1
	.type		_ZN40_INTERNAL_bddaffc1_4_k_cu_b1d9993b_280424cuda3std6ranges3__45__cpo9iter_moveE,@object
	.size		_ZN40_INTERNAL_bddaffc1_4_k_cu_b1d9993b_280424cuda3std6ranges3__45__cpo9iter_moveE,(_ZN40_INTERNAL_bddaffc1_4_k_cu_b1d9993b_280424cuda3std3__45__cpo5beginE - _ZN40_INTERNAL_bddaffc1_4_k_cu_b1d9993b_280424cuda3std6ranges3__45__cpo9iter_moveE)
_ZN40_INTERNAL_bddaffc1_4_k_cu_b1d9993b_280424cuda3std6ranges3__45__cpo9iter_moveE:
	.zero		1
	.type		_ZN40_INTERNAL_bddaffc1_4_k_cu_b1d9993b_280424cuda3std3__45__cpo5beginE,@object
	.size		_ZN40_INTERNAL_bddaffc1_4_k_cu_b1d9993b_280424cuda3std3__45__cpo5beginE,(_ZN40_INTERNAL_bddaffc1_4_k_cu_b1d9993b_280424cuda3std3__442_GLOBAL__N__bddaffc1_4_k_cu_b1d9993b_280426ignoreE - _ZN40_INTERNAL_bddaffc1_4_k_cu_b1d9993b_280424cuda3std3__45__cpo5beginE)
_ZN40_INTERNAL_bddaffc1_4_k_cu_b1d9993b_280424cuda3std3__45__cpo5beginE:
	.zero		1
	.type		_ZN40_INTERNAL_bddaffc1_4_k_cu_b1d9993b_280424cuda3std3__442_GLOBAL__N__bddaffc1_4_k_cu_b1d9993b_280426ignoreE,@object
	.size		_ZN40_INTERNAL_bddaffc1_4_k_cu_b1d9993b_280424cuda3std3__442_GLOBAL__N__bddaffc1_4_k_cu_b1d9993b_280426ignoreE,(_ZN40_INTERNAL_bddaffc1_4_k_cu_b1d9993b_280424cute7productE - _ZN40_INTERNAL_bddaffc1_4_k_cu_b1d9993b_280424cuda3std3__442_GLOBAL__N__bddaffc1_4_k_cu_b1d9993b_280426ignoreE)
_ZN40_INTERNAL_bddaffc1_4_k_cu_b1d9993b_280424cuda3std3__442_GLOBAL__N__bddaffc1_4_k_cu_b1d9993b_280426ignoreE:
	.zero		1
	.type		_ZN40_INTERNAL_bddaffc1_4_k_cu_b1d9993b_280424cute7productE,@object
	.size		_ZN40_INTERNAL_bddaffc1_4_k_cu_b1d9993b_280424cute7productE,(_ZN40_INTERNAL_bddaffc1_4_k_cu_b1d9993b_280424cuda3std3__45__cpo3endE - _ZN40_INTERNAL_bddaffc1_4_k_cu_b1d9993b_280424cute7productE)
_ZN40_INTERNAL_bddaffc1_4_k_cu_b1d9993b_280424cute7productE:
	.zero		1
	.type		_ZN40_INTERNAL_bddaffc1_4_k_cu_b1d9993b_280424cuda3std3__45__cpo3endE,@object
	.size		_ZN40_INTERNAL_bddaffc1_4_k_cu_b1d9993b_280424cuda3std3__45__cpo3endE,(_ZN40_INTERNAL_bddaffc1_4_k_cu_b1d9993b_280424cuda3std3__419piecewise_constructE - _ZN40_INTERNAL_bddaffc1_4_k_cu_b1d9993b_280424cuda3std3__45__cpo3endE)
_ZN40_INTERNAL_bddaffc1_4_k_cu_b1d9993b_280424cuda3std3__45__cpo3endE:
	.zero		1
	.type		_ZN40_INTERNAL_bddaffc1_4_k_cu_b1d9993b_280424cuda3std3__419piecewise_constructE,@object
	.size		_ZN40_INTERNAL_bddaffc1_4_k_cu_b1d9993b_280424cuda3std3__419piecewise_constructE,(_ZN40_INTERNAL_bddaffc1_4_k_cu_b1d9993b_280424cuda3std3__45__cpo4cendE - _ZN40_INTERNAL_bddaffc1_4_k_cu_b1d9993b_280424cuda3std3__419piecewise_constructE)
_ZN40_INTERNAL_bddaffc1_4_k_cu_b1d9993b_280424cuda3std3__419piecewise_constructE:
	.zero		1
	.type		_ZN40_INTERNAL_bddaffc1_4_k_cu_b1d9993b_280424cuda3std3__45__cpo4cendE,@object
	.size		_ZN40_INTERNAL_bddaffc1_4_k_cu_b1d9993b_280424cuda3std3__45__cpo4cendE,(_ZN40_INTERNAL_bddaffc1_4_k_cu_b1d9993b_280424cuda3std6ranges3__45__cpo4swapE - _ZN40_INTERNAL_bddaffc1_4_k_cu_b1d9993b_280424cuda3std3__45__cpo4cendE)
_ZN40_INTERNAL_bddaffc1_4_k_cu_b1d9993b_280424cuda3std3__45__cpo4cendE:
	.zero		1
	.type		_ZN40_INTERNAL_bddaffc1_4_k_cu_b1d9993b_280424cuda3std6ranges3__45__cpo4swapE,@object
	.size		_ZN40_INTERNAL_bddaffc1_4_k_cu_b1d9993b_280424cuda3std6ranges3__45__cpo4swapE,(.L_7 - _ZN40_INTERNAL_bddaffc1_4_k_cu_b1d9993b_280424cuda3std6ranges3__45__cpo4swapE)
_ZN40_INTERNAL_bddaffc1_4_k_cu_b1d9993b_280424cuda3std6ranges3__45__cpo4swapE:
	.zero		1
.L_7:


//--------------------- .nv.constant0._ZN7cutlass13device_kernelINS_4gemm6kernel13GemmUniversalIN4cute5tupleIJiiiiEEENS1_10collective13CollectiveMmaINS1_37MainloopSm90TmaGmmaWarpSpecializedFP8ILi7ENS5_IJNS4_1CILi1EEESB_SB_EEENS1_35KernelTmaWarpSpecializedCooperativeEEENS5_IJNSA_ILi128EEENSA_ILi256EEENSA_ILi64EEEEEENS_12float_e4m3_tENS5_IJlSB_lEEESJ_SK_NS4_8TiledMMAINS4_8MMA_AtomIJNS4_4SM904GMMA31MMA_64x256x32_F32E4M3E4M3_SS_TNILNSO_7ScaleInE1ELSQ_1EEEEEENS4_6LayoutINS5_IJNSA_ILi2EEESB_SB_EEENS5_IJSB_NSA_ILi0EEESW_EEEEENS5_IJNS4_10UnderscoreESZ_SZ_EEEEENS4_13SM90_TMA_LOADENS4_14ComposedLayoutINS4_7SwizzleILi2ELi4ELi3EEENS4_18smem_ptr_flag_bitsILi8EEENST_INS5_IJNSA_ILi8EEESH_EEENS5_IJSH_SB_EEEEEEEvNS4_8identityES12_S1C_vS1D_EENS_8epilogue10collective6detail29Sm90TmaWarpSpecializedAdapterINS1G_15DefaultEpilogueISJ_SK_SK_NS1F_6thread17LinearCombinationISJ_Li1EffLNS1K_9ScaleType4KindE0ELNS_15FloatRoundStyleE2ESJ_EENS1_15EpilogueDefaultEEEEEvvEEEEvNT_6ParamsE --------------------------
	.section	.nv.constant0._ZN7cutlass13device_kernelINS_4gemm6kernel13GemmUniversalIN4cute5tupleIJiiiiEEENS1_10collective13CollectiveMmaINS1_37MainloopSm90TmaGmmaWarpSpecializedFP8ILi7ENS5_IJNS4_1CILi1EEESB_SB_EEENS1_35KernelTmaWarpSpecializedCooperativeEEENS5_IJNSA_ILi128EEENSA_ILi256EEENSA_ILi64EEEEEENS_12float_e4m3_tENS5_IJlSB_lEEESJ_SK_NS4_8TiledMMAINS4_8MMA_AtomIJNS4_4SM904GMMA31MMA_64x256x32_F32E4M3E4M3_SS_TNILNSO_7ScaleInE1ELSQ_1EEEEEENS4_6LayoutINS5_IJNSA_ILi2EEESB_SB_EEENS5_IJSB_NSA_ILi0EEESW_EEEEENS5_IJNS4_10UnderscoreESZ_SZ_EEEEENS4_13SM90_TMA_LOADENS4_14ComposedLayoutINS4_7SwizzleILi2ELi4ELi3EEENS4_18smem_ptr_flag_bitsILi8EEENST_INS5_IJNSA_ILi8EEESH_EEENS5_IJSH_SB_EEEEEEEvNS4_8identityES12_S1C_vS1D_EENS_8epilogue10collective6detail29Sm90TmaWarpSpecializedAdapterINS1G_15DefaultEpilogueISJ_SK_SK_NS1F_6thread17LinearCombinationISJ_Li1EffLNS1K_9ScaleType4KindE0ELNS_15FloatRoundStyleE2ESJ_EENS1_15EpilogueDefaultEEEEEvvEEEEvNT_6ParamsE,"a",@progbits
	.sectionflags	@""
	.align	4
.nv.constant0._ZN7cutlass13device_kernelINS_4gemm6kernel13GemmUniversalIN4cute5tupleIJiiiiEEENS1_10collective13CollectiveMmaINS1_37MainloopSm90TmaGmmaWarpSpecializedFP8ILi7ENS5_IJNS4_1CILi1EEESB_SB_EEENS1_35KernelTmaWarpSpecializedCooperativeEEENS5_IJNSA_ILi128EEENSA_ILi256EEENSA_ILi64EEEEEENS_12float_e4m3_tENS5_IJlSB_lEEESJ_SK_NS4_8TiledMMAINS4_8MMA_AtomIJNS4_4SM904GMMA31MMA_64x256x32_F32E4M3E4M3_SS_TNILNSO_7ScaleInE1ELSQ_1EEEEEENS4_6LayoutINS5_IJNSA_ILi2EEESB_SB_EEENS5_IJSB_NSA_ILi0EEESW_EEEEENS5_IJNS4_10UnderscoreESZ_SZ_EEEEENS4_13SM90_TMA_LOADENS4_14ComposedLayoutINS4_7SwizzleILi2ELi4ELi3EEENS4_18smem_ptr_flag_bitsILi8EEENST_INS5_IJNSA_ILi8EEESH_EEENS5_IJSH_SB_EEEEEEEvNS4_8identityES12_S1C_vS1D_EENS_8epilogue10collective6detail29Sm90TmaWarpSpecializedAdapterINS1G_15DefaultEpilogueISJ_SK_SK_NS1F_6thread17LinearCombinationISJ_Li1EffLNS1K_9ScaleType4KindE0ELNS_15FloatRoundStyleE2ESJ_EENS1_15EpilogueDefaultEEEEEvvEEEEvNT_6ParamsE:
	.zero		1664


//--------------------- SYMBOLS --------------------------

	.type		.nv.reservedSmem.offset0,@object
	.size		.nv.reservedSmem.offset0,0x4
